def attn_fwd(
    Q,
    K,
    V,
    Out,
    Lse,
    sm_scale,
    stride_qz,
    stride_qh,
    stride_qm,
    stride_qk,
    stride_kz,
    stride_kh,
    stride_kn,
    stride_kk,
    stride_vz,
    stride_vh,
    stride_vn,
    stride_vk,
    stride_oz,
    stride_oh,
    stride_om,
    stride_ok,
    seqlen_q,
    seqlen_k,
    BLOCK_M: tl.constexpr,
    BLOCK_N: tl.constexpr,
    HEAD_DIM: tl.constexpr,
    CAUSAL: tl.constexpr,
):
    start_m = tl.program_id(0)
    off_hz = tl.program_id(1)
    q_off = off_hz * stride_qh
    k_off = off_hz * stride_kh
    v_off = off_hz * stride_vh
    offs_m = start_m * BLOCK_M + tl.arange(0, BLOCK_M)
    offs_d = tl.arange(0, HEAD_DIM)
    offs_n = tl.arange(0, BLOCK_N)
    q_ptrs = Q + q_off + offs_m[:, None] * stride_qm + offs_d[None, :] * stride_qk
    k_ptrs = K + k_off + offs_d[:, None] * stride_kk + offs_n[None, :] * stride_kn
    v_ptrs = V + v_off + offs_n[:, None] * stride_vn + offs_d[None, :] * stride_vk
    m_i = tl.full([BLOCK_M], float("-inf"), dtype=tl.float32)
    l_i = tl.zeros([BLOCK_M], dtype=tl.float32) + 1.0
    acc = tl.zeros([BLOCK_M, HEAD_DIM], dtype=tl.float32)
    q = tl.load(q_ptrs)
    acc, l_i, m_i = _attn_fwd_inner(
        acc,
        l_i,
        m_i,
        q,
        k_ptrs,
        v_ptrs,
        sm_scale,
        stride_kn,
        stride_vn,
        start_m,
        seqlen_k,
        BLOCK_M,
        BLOCK_N,
        HEAD_DIM,
        CAUSAL,
    )
    acc = acc / l_i[:, None]
    lse = m_i + tl.math.log2(l_i) / 1.4426950408889634
    o_ptrs = (
        Out
        + off_hz * stride_oh
        + offs_m[:, None] * stride_om
        + offs_d[None, :] * stride_ok
    )
    tl.store(o_ptrs, acc.to(Out.dtype.element_ty))
    tl.store(Lse + off_hz * seqlen_q + offs_m, lse)

# config = {"BLOCK_M": 32, "BLOCK_N": 16, "HEAD_DIM": 128, "arch": "sm_100", "causal": false, "dtype": "fp16", "num_stages": 3, "num_warps": 8}
# arch = sm_100


// ===== COMPILED SASS (sm_100a) =====

	.target	sm_100a

	.elftype	@"ET_EXEC"


//--------------------- .note.nv.tkinfo           --------------------------
	.section	.note.nv.tkinfo,"",@"SHT_NOTE"
	.sectionflags	@"SHF_NOTE_NV_TKINFO"
	.tkinfo
        /*0018*/ 	.word	0x00000081
        /*0030*/ 	.string	""
        /*0030*/ 	.string	"ptxas-blackwell"
        /*0030*/ 	.string	"Cuda compilation tools, release 12.9, V12.9.86"
        /*0030*/ 	.string	"Build cuda_12.9.r12.9/compiler.36037853_0"
        /*0030*/ 	.string	"-v  -suppress-debug-info  -lineinfo  -arch sm_100a "



//--------------------- .note.nv.cuver            --------------------------
	.section	.note.nv.cuver,"",@"SHT_NOTE"
	.sectionflags	@"SHF_NOTE_NV_CUVER"
        /*0018*/ 	.short	0x0001
        /*001a*/ 	.short	0x0064
        /*001c*/ 	.short	0x0001
        /*001e*/ 	.short	0x0000
        /*0020*/ 	.short	0x0001
        /*0022*/ 	.short	0x0000


//--------------------- .nv.info                  --------------------------
	.section	.nv.info,"",@"SHT_CUDA_INFO"
	.align	4


	//----- nvinfo : EIATTR_REGCOUNT
	.align		4
        /*0000*/ 	.byte	0x04, 0x2f
        /*0002*/ 	.short	(.L_2 - .L_1)
	.align		4
.L_1:
        /*0004*/ 	.word	index@(attn_fwd)
        /*0008*/ 	.word	0x0000007f


	//----- nvinfo : EIATTR_FRAME_SIZE
	.align		4
.L_2:
        /*000c*/ 	.byte	0x04, 0x11
        /*000e*/ 	.short	(.L_4 - .L_3)
	.align		4
.L_3:
        /*0010*/ 	.word	index@(attn_fwd)
        /*0014*/ 	.word	0x00000000


	//----- nvinfo : EIATTR_MIN_STACK_SIZE
	.align		4
.L_4:
        /*0018*/ 	.byte	0x04, 0x12
        /*001a*/ 	.short	(.L_6 - .L_5)
	.align		4
.L_5:
        /*001c*/ 	.word	index@(attn_fwd)
        /*0020*/ 	.word	0x00000000
.L_6:


//--------------------- .nv.info.attn_fwd         --------------------------
	.section	.nv.info.attn_fwd,"",@"SHT_CUDA_INFO"
	.sectionflags	@""
	.align	4


	//----- nvinfo : EIATTR_CUDA_API_VERSION
	.align		4
        /*0000*/ 	.byte	0x04, 0x37
        /*0002*/ 	.short	(.L_8 - .L_7)
.L_7:
        /*0004*/ 	.word	0x00000081


	//----- nvinfo : EIATTR_KPARAM_INFO
	.align		4
.L_8:
        /*0008*/ 	.byte	0x04, 0x17
        /*000a*/ 	.short	(.L_10 - .L_9)
.L_9:
        /*000c*/ 	.word	0x00000000
        /*0010*/ 	.short	0x0019
        /*0012*/ 	.short	0x0080
        /*0014*/ 	.byte	0x00, 0xf4, 0x21, 0x00


	//----- nvinfo : EIATTR_KPARAM_INFO
	.align		4
.L_10:
        /*0018*/ 	.byte	0x04, 0x17
        /*001a*/ 	.short	(.L_12 - .L_11)
.L_11:
        /*001c*/ 	.word	0x00000000
        /*0020*/ 	.short	0x0018
        /*0022*/ 	.short	0x0078
        /*0024*/ 	.byte	0x00, 0xf4, 0x21, 0x00


	//----- nvinfo : EIATTR_KPARAM_INFO
	.align		4
.L_12:
        /*0028*/ 	.byte	0x04, 0x17
        /*002a*/ 	.short	(.L_14 - .L_13)
.L_13:
        /*002c*/ 	.word	0x00000000
        /*0030*/ 	.short	0x0017
        /*0032*/ 	.short	0x0070
        /*0034*/ 	.byte	0x00, 0xf0, 0x11, 0x00


	//----- nvinfo : EIATTR_KPARAM_INFO
	.align		4
.L_14:
        /*0038*/ 	.byte	0x04, 0x17
        /*003a*/ 	.short	(.L_16 - .L_15)
.L_15:
        /*003c*/ 	.word	0x00000000
        /*0040*/ 	.short	0x0016
        /*0042*/ 	.short	0x006c
        /*0044*/ 	.byte	0x00, 0xf0, 0x11, 0x00


	//----- nvinfo : EIATTR_KPARAM_INFO
	.align		4
.L_16:
        /*0048*/ 	.byte	0x04, 0x17
        /*004a*/ 	.short	(.L_18 - .L_17)
.L_17:
        /*004c*/ 	.word	0x00000000
        /*0050*/ 	.short	0x0015
        /*0052*/ 	.short	0x0068
        /*0054*/ 	.byte	0x00, 0xf0, 0x11, 0x00


	//----- nvinfo : EIATTR_KPARAM_INFO
	.align		4
.L_18:
        /*0058*/ 	.byte	0x04, 0x17
        /*005a*/ 	.short	(.L_20 - .L_19)
.L_19:
        /*005c*/ 	.word	0x00000000
        /*0060*/ 	.short	0x0014
        /*0062*/ 	.short	0x0064
        /*0064*/ 	.byte	0x00, 0xf0, 0x11, 0x00


	//----- nvinfo : EIATTR_KPARAM_INFO
	.align		4
.L_20:
        /*0068*/ 	.byte	0x04, 0x17
        /*006a*/ 	.short	(.L_22 - .L_21)
.L_21:
        /*006c*/ 	.word	0x00000000
        /*0070*/ 	.short	0x0013
        /*0072*/ 	.short	0x0060
        /*0074*/ 	.byte	0x00, 0xf0, 0x11, 0x00


	//----- nvinfo : EIATTR_KPARAM_INFO
	.align		4
.L_22:
        /*0078*/ 	.byte	0x04, 0x17
        /*007a*/ 	.short	(.L_24 - .L_23)
.L_23:
        /*007c*/ 	.word	0x00000000
        /*0080*/ 	.short	0x0012
        /*0082*/ 	.short	0x005c
        /*0084*/ 	.byte	0x00, 0xf0, 0x11, 0x00


	//----- nvinfo : EIATTR_KPARAM_INFO
	.align		4
.L_24:
        /*0088*/ 	.byte	0x04, 0x17
        /*008a*/ 	.short	(.L_26 - .L_25)
.L_25:
        /*008c*/ 	.word	0x00000000
        /*0090*/ 	.short	0x0011
        /*0092*/ 	.short	0x0058
        /*0094*/ 	.byte	0x00, 0xf0, 0x11, 0x00


	//----- nvinfo : EIATTR_KPARAM_INFO
	.align		4
.L_26:
        /*0098*/ 	.byte	0x04, 0x17
        /*009a*/ 	.short	(.L_28 - .L_27)
.L_27:
        /*009c*/ 	.word	0x00000000
        /*00a0*/ 	.short	0x0010
        /*00a2*/ 	.short	0x0054
        /*00a4*/ 	.byte	0x00, 0xf0, 0x11, 0x00


	//----- nvinfo : EIATTR_KPARAM_INFO
	.align		4
.L_28:
        /*00a8*/ 	.byte	0x04, 0x17
        /*00aa*/ 	.short	(.L_30 - .L_29)
.L_29:
        /*00ac*/ 	.word	0x00000000
        /*00b0*/ 	.short	0x000f
        /*00b2*/ 	.short	0x0050
        /*00b4*/ 	.byte	0x00, 0xf0, 0x11, 0x00


	//----- nvinfo : EIATTR_KPARAM_INFO
	.align		4
.L_30:
        /*00b8*/ 	.byte	0x04, 0x17
        /*00ba*/ 	.short	(.L_32 - .L_31)
.L_31:
        /*00bc*/ 	.word	0x00000000
        /*00c0*/ 	.short	0x000e
        /*00c2*/ 	.short	0x004c
        /*00c4*/ 	.byte	0x00, 0xf0, 0x11, 0x00


	//----- nvinfo : EIATTR_KPARAM_INFO
	.align		4
.L_32:
        /*00c8*/ 	.byte	0x04, 0x17
        /*00ca*/ 	.short	(.L_34 - .L_33)
.L_33:
        /*00cc*/ 	.word	0x00000000
        /*00d0*/ 	.short	0x000d
        /*00d2*/ 	.short	0x0048
        /*00d4*/ 	.byte	0x00, 0xf0, 0x11, 0x00


	//----- nvinfo : EIATTR_KPARAM_INFO
	.align		4
.L_34:
        /*00d8*/ 	.byte	0x04, 0x17
        /*00da*/ 	.short	(.L_36 - .L_35)
.L_35:
        /*00dc*/ 	.word	0x00000000
        /*00e0*/ 	.short	0x000c
        /*00e2*/ 	.short	0x0044
        /*00e4*/ 	.byte	0x00, 0xf0, 0x11, 0x00


	//----- nvinfo : EIATTR_KPARAM_INFO
	.align		4
.L_36:
        /*00e8*/ 	.byte	0x04, 0x17
        /*00ea*/ 	.short	(.L_38 - .L_37)
.L_37:
        /*00ec*/ 	.word	0x00000000
        /*00f0*/ 	.short	0x000b
        /*00f2*/ 	.short	0x0040
        /*00f4*/ 	.byte	0x00, 0xf0, 0x11, 0x00


	//----- nvinfo : EIATTR_KPARAM_INFO
	.align		4
.L_38:
        /*00f8*/ 	.byte	0x04, 0x17
        /*00fa*/ 	.short	(.L_40 - .L_39)
.L_39:
        /*00fc*/ 	.word	0x00000000
        /*0100*/ 	.short	0x000a
        /*0102*/ 	.short	0x003c
        /*0104*/ 	.byte	0x00, 0xf0, 0x11, 0x00


	//----- nvinfo : EIATTR_KPARAM_INFO
	.align		4
.L_40:
        /*0108*/ 	.byte	0x04, 0x17
        /*010a*/ 	.short	(.L_42 - .L_41)
.L_41:
        /*010c*/ 	.word	0x00000000
        /*0110*/ 	.short	0x0009
        /*0112*/ 	.short	0x0038
        /*0114*/ 	.byte	0x00, 0xf0, 0x11, 0x00


	//----- nvinfo : EIATTR_KPARAM_INFO
	.align		4
.L_42:
        /*0118*/ 	.byte	0x04, 0x17
        /*011a*/ 	.short	(.L_44 - .L_43)
.L_43:
        /*011c*/ 	.word	0x00000000
        /*0120*/ 	.short	0x0008
        /*0122*/ 	.short	0x0034
        /*0124*/ 	.byte	0x00, 0xf0, 0x11, 0x00


	//----- nvinfo : EIATTR_KPARAM_INFO
	.align		4
.L_44:
        /*0128*/ 	.byte	0x04, 0x17
        /*012a*/ 	.short	(.L_46 - .L_45)
.L_45:
        /*012c*/ 	.word	0x00000000
        /*0130*/ 	.short	0x0007
        /*0132*/ 	.short	0x0030
        /*0134*/ 	.byte	0x00, 0xf0, 0x11, 0x00


	//----- nvinfo : EIATTR_KPARAM_INFO
	.align		4
.L_46:
        /*0138*/ 	.byte	0x04, 0x17
        /*013a*/ 	.short	(.L_48 - .L_47)
.L_47:
        /*013c*/ 	.word	0x00000000
        /*0140*/ 	.short	0x0006
        /*0142*/ 	.short	0x002c
        /*0144*/ 	.byte	0x00, 0xf0, 0x11, 0x00


	//----- nvinfo : EIATTR_KPARAM_INFO
	.align		4
.L_48:
        /*0148*/ 	.byte	0x04, 0x17
        /*014a*/ 	.short	(.L_50 - .L_49)
.L_49:
        /*014c*/ 	.word	0x00000000
        /*0150*/ 	.short	0x0005
        /*0152*/ 	.short	0x0028
        /*0154*/ 	.byte	0x00, 0xf0, 0x11, 0x00


	//----- nvinfo : EIATTR_KPARAM_INFO
	.align		4
.L_50:
        /*0158*/ 	.byte	0x04, 0x17
        /*015a*/ 	.short	(.L_52 - .L_51)
.L_51:
        /*015c*/ 	.word	0x00000000
        /*0160*/ 	.short	0x0004
        /*0162*/ 	.short	0x0020
        /*0164*/ 	.byte	0x00, 0xf4, 0x21, 0x00


	//----- nvinfo : EIATTR_KPARAM_INFO
	.align		4
.L_52:
        /*0168*/ 	.byte	0x04, 0x17
        /*016a*/ 	.short	(.L_54 - .L_53)
.L_53:
        /*016c*/ 	.word	0x00000000
        /*0170*/ 	.short	0x0003
        /*0172*/ 	.short	0x0018
        /*0174*/ 	.byte	0x00, 0xf4, 0x21, 0x00


	//----- nvinfo : EIATTR_KPARAM_INFO
	.align		4
.L_54:
        /*0178*/ 	.byte	0x04, 0x17
        /*017a*/ 	.short	(.L_56 - .L_55)
.L_55:
        /*017c*/ 	.word	0x00000000
        /*0180*/ 	.short	0x0002
        /*0182*/ 	.short	0x0010
        /*0184*/ 	.byte	0x00, 0xf4, 0x21, 0x00


	//----- nvinfo : EIATTR_KPARAM_INFO
	.align		4
.L_56:
        /*0188*/ 	.byte	0x04, 0x17
        /*018a*/ 	.short	(.L_58 - .L_57)
.L_57:
        /*018c*/ 	.word	0x00000000
        /*0190*/ 	.short	0x0001
        /*0192*/ 	.short	0x0008
        /*0194*/ 	.byte	0x00, 0xf4, 0x21, 0x00


	//----- nvinfo : EIATTR_KPARAM_INFO
	.align		4
.L_58:
        /*0198*/ 	.byte	0x04, 0x17
        /*019a*/ 	.short	(.L_60 - .L_59)
.L_59:
        /*019c*/ 	.word	0x00000000
        /*01a0*/ 	.short	0x0000
        /*01a2*/ 	.short	0x0000
        /*01a4*/ 	.byte	0x00, 0xf4, 0x21, 0x00


	//----- nvinfo : EIATTR_SPARSE_MMA_MASK
	.align		4
.L_60:
        /*01a8*/ 	.byte	0x03, 0x50
        /*01aa*/ 	.short	0x0000


	//----- nvinfo : EIATTR_MAXREG_COUNT
	.align		4
        /*01ac*/ 	.byte	0x03, 0x1b
        /*01ae*/ 	.short	0x00ff


	//----- nvinfo : EIATTR_NUM_BARRIERS
	.align		4
        /*01b0*/ 	.byte	0x02, 0x4c
        /*01b2*/ 	.byte	0x01
	.zero		1


	//----- nvinfo : EIATTR_COOP_GROUP_MASK_REGIDS
	.align		4
        /*01b4*/ 	.byte	0x04, 0x29
        /*01b6*/ 	.short	(.L_62 - .L_61)


	//   ....[0]....
.L_61:
        /*01b8*/ 	.word	0xffffffff


	//   ....[1]....
        /*01bc*/ 	.word	0xffffffff


	//   ....[2]....
        /*01c0*/ 	.word	0xffffffff


	//   ....[3]....
        /*01c4*/ 	.word	0xffffffff


	//   ....[4]....
        /*01c8*/ 	.word	0xffffffff


	//   ....[5]....
        /*01cc*/ 	.word	0xffffffff


	//   ....[6]....
        /*01d0*/ 	.word	0xffffffff


	//   ....[7]....
        /*01d4*/ 	.word	0xffffffff


	//   ....[8]....
        /*01d8*/ 	.word	0xffffffff


	//   ....[9]....
        /*01dc*/ 	.word	0xffffffff


	//   ....[10]....
        /*01e0*/ 	.word	0xffffffff


	//   ....[11]....
        /*01e4*/ 	.word	0xffffffff


	//   ....[12]....
        /*01e8*/ 	.word	0xffffffff


	//   ....[13]....
        /*01ec*/ 	.word	0xffffffff


	//   ....[14]....
        /*01f0*/ 	.word	0xffffffff


	//   ....[15]....
        /*01f4*/ 	.word	0xffffffff


	//   ....[16]....
        /*01f8*/ 	.word	0xffffffff


	//   ....[17]....
        /*01fc*/ 	.word	0xffffffff


	//----- nvinfo : EIATTR_COOP_GROUP_INSTR_OFFSETS
	.align		4
.L_62:
        /*0200*/ 	.byte	0x04, 0x28
        /*0202*/ 	.short	(.L_64 - .L_63)


	//   ....[0]....
.L_63:
        /*0204*/ 	.word	0x000016e0


	//   ....[1]....
        /*0208*/ 	.word	0x000016f0


	//   ....[2]....
        /*020c*/ 	.word	0x00001700


	//   ....[3]....
        /*0210*/ 	.word	0x00001710


	//   ....[4]....
        /*0214*/ 	.word	0x00001760


	//   ....[5]....
        /*0218*/ 	.word	0x00001770


	//   ....[6]....
        /*021c*/ 	.word	0x00001780


	//   ....[7]....
        /*0220*/ 	.word	0x00001790


	//   ....[8]....
        /*0224*/ 	.word	0x00001840


	//   ....[9]....
        /*0228*/ 	.word	0x00001ac0


	//   ....[10]....
        /*022c*/ 	.word	0x00001ad0


	//   ....[11]....
        /*0230*/ 	.word	0x00001af0


	//   ....[12]....
        /*0234*/ 	.word	0x00001b00


	//   ....[13]....
        /*0238*/ 	.word	0x00001b30


	//   ....[14]....
        /*023c*/ 	.word	0x00001b60


	//   ....[15]....
        /*0240*/ 	.word	0x00001b70


	//   ....[16]....
        /*0244*/ 	.word	0x00001b80


	//   ....[17]....
        /*0248*/ 	.word	0x00001c30


	//----- nvinfo : EIATTR_VRC_CTA_INIT_COUNT
	.align		4
.L_64:
        /*024c*/ 	.byte	0x02, 0x4a
	.zero		1
	.zero		1


	//----- nvinfo : EIATTR_EXIT_INSTR_OFFSETS
	.align		4
        /*0250*/ 	.byte	0x04, 0x1c
        /*0252*/ 	.short	(.L_66 - .L_65)


	//   ....[0]....
.L_65:
        /*0254*/ 	.word	0x00003690


	//   ....[1]....
        /*0258*/ 	.word	0x000036c0


	//----- nvinfo : EIATTR_REQNTID
	.align		4
.L_66:
        /*025c*/ 	.byte	0x04, 0x10
        /*025e*/ 	.short	(.L_68 - .L_67)
.L_67:
        /*0260*/ 	.word	0x00000100
        /*0264*/ 	.word	0x00000001
        /*0268*/ 	.word	0x00000001


	//----- nvinfo : EIATTR_CBANK_PARAM_SIZE
	.align		4
.L_68:
        /*026c*/ 	.byte	0x03, 0x19
        /*026e*/ 	.short	0x0088


	//----- nvinfo : EIATTR_PARAM_CBANK
	.align		4
        /*0270*/ 	.byte	0x04, 0x0a
        /*0272*/ 	.short	(.L_70 - .L_69)
	.align		4
.L_69:
        /*0274*/ 	.word	index@(.nv.constant0.attn_fwd)
        /*0278*/ 	.short	0x0380
        /*027a*/ 	.short	0x0088


	//----- nvinfo : EIATTR_SW_WAR
	.align		4
.L_70:
        /*027c*/ 	.byte	0x04, 0x36
        /*027e*/ 	.short	(.L_72 - .L_71)
.L_71:
        /*0280*/ 	.word	0x00000008
.L_72:


//--------------------- .nv.compat                --------------------------
	.section	.nv.compat,"",@"SHT_CUDA_COMPAT_INFO"
	.align	4
        /*0000*/ 	.byte	0x02, 0x02, 0x01, 0x00, 0x02, 0x05, 0x05, 0x00, 0x02, 0x03, 0x00, 0x00, 0x02, 0x06, 0x01, 0x00


//--------------------- .nv.callgraph             --------------------------
	.section	.nv.callgraph,"",@"SHT_CUDA_CALLGRAPH"
	.align	4
	.sectionentsize	8
	.align		4
        /*0000*/ 	.word	0x00000000
	.align		4
        /*0004*/ 	.word	0xffffffff
	.align		4
        /*0008*/ 	.word	0x00000000
	.align		4
        /*000c*/ 	.word	0xfffffffe
	.align		4
        /*0010*/ 	.word	0x00000000
	.align		4
        /*0014*/ 	.word	0xfffffffd
	.align		4
        /*0018*/ 	.word	0x00000000
	.align		4
        /*001c*/ 	.word	0xfffffffc


//--------------------- .nv.constant4             --------------------------
	.section	.nv.constant4,"a",@progbits
	.align	8
	.align		8
.nv.constant4:
        /*0000*/ 	.dword	_$_str


//--------------------- .text.attn_fwd            --------------------------
	.section	.text.attn_fwd,"ax",@progbits
	.align	128
        .global         attn_fwd
        .type           attn_fwd,@function
        .size           attn_fwd,(.L_x_3 - attn_fwd)
        .other          attn_fwd,@"STO_CUDA_ENTRY STV_DEFAULT"
attn_fwd:
.text.attn_fwd:
[----:B------:R-:W0:Y:S01]  /*0000*/  LDC R1, c[0x0][0x37c] ;  /* 0x0000df00ff017b82 */ /* 0x000e220000000800 */
[----:B------:R-:W1:Y:S07]  /*0010*/  S2R R2, SR_TID.X ;  /* 0x0000000000027919 */ /* 0x000e6e0000002100 */
[----:B------:R-:W2:Y:S01]  /*0020*/  S2UR UR7, SR_CTAID.Y ;  /* 0x00000000000779c3 */ /* 0x000ea20000002600 */
[----:B------:R-:W2:Y:S01]  /*0030*/  LDCU.64 UR4, c[0x0][0x3b0] ;  /* 0x00007600ff0477ac */ /* 0x000ea20008000a00 */
[----:B------:R-:W3:Y:S01]  /*0040*/  S2R R3, SR_CTAID.X ;  /* 0x0000000000037919 */ /* 0x000ee20000002500 */
[----:B------:R-:W4:Y:S05]  /*0050*/  LDCU.64 UR10, c[0x0][0x358] ;  /* 0x00006b00ff0a77ac */ /* 0x000f2a0008000a00 */
[----:B------:R-:W5:Y:S08]  /*0060*/  LDC R31, c[0x0][0x3b8] ;  /* 0x0000ee00ff1f7b82 */ /* 0x000f700000000800 */
[----:B------:R-:W0:Y:S01]  /*0070*/  LDC.64 R28, c[0x0][0x380] ;  /* 0x0000e000ff1c7b82 */ /* 0x000e220000000a00 */
[----:B--2---:R-:W-:-:S04]  /*0080*/  UIMAD UR4, UR7, UR4, URZ ;  /* 0x00000004070472a4 */ /* 0x004fc8000f8e02ff */
[----:B------:R-:W-:Y:S01]  /*0090*/  USHF.L.U32 UR6, UR4, 0x1, URZ ;  /* 0x0000000104067899 */ /* 0x000fe200080006ff */
[----:B-1----:R-:W-:Y:S02]  /*00a0*/  LOP3.LUT R74, R2, 0x1f, RZ, 0xc0, !PT ;  /* 0x0000001f024a7812 */ /* 0x002fe400078ec0ff */
[----:B------:R-:W-:-:S03]  /*00b0*/  SHF.R.U32.HI R4, RZ, 0x5, R2 ;  /* 0x00000005ff047819 */ /* 0x000fc60000011602 */
[----:B---3--:R-:W-:Y:S01]  /*00c0*/  IMAD R74, R3, 0x20, R74 ;  /* 0x00000020034a7824 */ /* 0x008fe200078e024a */
[----:B------:R-:W-:-:S03]  /*00d0*/  SGXT.U32 R4, R4, 0x3 ;  /* 0x000000030404781a */ /* 0x000fc60000000000 */
[----:B------:R-:W-:Y:S01]  /*00e0*/  IMAD R0, R74, UR5, RZ ;  /* 0x000000054a007c24 */ /* 0x000fe2000f8e02ff */
[----:B------:R-:W-:Y:S01]  /*00f0*/  UIMAD.WIDE UR4, UR4, 0x2, URZ ;  /* 0x00000002040478a5 */ /* 0x000fe2000f8e02ff */
[----:B-----5:R-:W-:Y:S02]  /*0100*/  IMAD R5, R4, R31, RZ ;  /* 0x0000001f04057224 */ /* 0x020fe400078e02ff */
[C---:B------:R-:W-:Y:S02]  /*0110*/  IMAD.SHL.U32 R3, R0.reuse, 0x2, RZ ;  /* 0x0000000200037824 */ /* 0x040fe400078e00ff */
[----:B------:R-:W-:-:S03]  /*0120*/  IMAD.HI R0, R0, 0x2, RZ ;  /* 0x0000000200007827 */ /* 0x000fc600078e02ff */
[----:B0-----:R-:W-:Y:S01]  /*0130*/  IADD3 R27, P0, P1, R3, UR6, R28 ;  /* 0x00000006031b7c10 */ /* 0x001fe2000f91e01c */
[----:B------:R-:W-:-:S03]  /*0140*/  IMAD R3, R31, 0x8, R5 ;  /* 0x000000081f037824 */ /* 0x000fc600078e0205 */
[----:B------:R-:W-:Y:S02]  /*0150*/  IADD3.X R29, PT, PT, R0, UR5, R29, P0, P1 ;  /* 0x00000005001d7c10 */ /* 0x000fe400087e241d */
[----:B------:R-:W-:Y:S02]  /*0160*/  LEA R4, P0, R5, R27, 0x1 ;  /* 0x0000001b05047211 */ /* 0x000fe400078008ff */
[----:B------:R-:W-:Y:S02]  /*0170*/  LEA R0, R31, R3, 0x3 ;  /* 0x000000031f007211 */ /* 0x000fe400078e18ff */
[----:B------:R-:W-:Y:S02]  /*0180*/  LEA.HI.X.SX32 R5, R5, R29, 0x1, P0 ;  /* 0x0000001d05057211 */ /* 0x000fe400000f0eff */
[CC--:B------:R-:W-:Y:S01]  /*0190*/  LEA R8, P0, R0.reuse, R27.reuse, 0x1 ;  /* 0x0000001b00087211 */ /* 0x0c0fe200078008ff */
[----:B------:R-:W-:Y:S01]  /*01a0*/  IMAD R11, R31, 0x8, R0 ;  /* 0x000000081f0b7824 */ /* 0x000fe200078e0200 */
[----:B------:R-:W-:Y:S01]  /*01b0*/  LEA R6, P1, R3, R27, 0x1 ;  /* 0x0000001b03067211 */ /* 0x000fe200078208ff */
[----:B----4-:R0:W2:Y:S01]  /*01c0*/  LDG.E.U16 R17, desc[UR10][R4.64] ;  /* 0x0000000a04117981 */ /* 0x0100a2000c1e1500 */
[----:B------:R-:W-:Y:S01]  /*01d0*/  LEA.HI.X.SX32 R9, R0, R29, 0x1, P0 ;  /* 0x0000001d00097211 */ /* 0x000fe200000f0eff */
[----:B------:R-:W-:Y:S01]  /*01e0*/  IMAD R0, R31, 0x8, R11 ;  /* 0x000000081f007824 */ /* 0x000fe200078e020b */
[----:B------:R-:W-:-:S02]  /*01f0*/  LEA R10, P0, R11, R27, 0x1 ;  /* 0x0000001b0b0a7211 */ /* 0x000fc400078008ff */
[-C--:B------:R-:W-:Y:S01]  /*0200*/  LEA.HI.X.SX32 R7, R3, R29.reuse, 0x1, P1 ;  /* 0x0000001d03077211 */ /* 0x080fe200008f0eff */
[----:B------:R-:W-:Y:S01]  /*0210*/  IMAD R3, R31, 0x8, R0 ;  /* 0x000000081f037824 */ /* 0x000fe200078e0200 */
[----:B------:R-:W-:Y:S01]  /*0220*/  LEA.HI.X.SX32 R11, R11, R29, 0x1, P0 ;  /* 0x0000001d0b0b7211 */ /* 0x000fe200000f0eff */
[----:B------:R-:W3:Y:S01]  /*0230*/  LDG.E.U16 R19, desc[UR10][R8.64] ;  /* 0x0000000a08137981 */ /* 0x000ee2000c1e1500 */
[----:B------:R-:W-:-:S03]  /*0240*/  LEA R12, P0, R0, R27, 0x1 ;  /* 0x0000001b000c7211 */ /* 0x000fc600078008ff */
[----:B------:R1:W4:Y:S01]  /*0250*/  LDG.E.U16 R18, desc[UR10][R6.64] ;  /* 0x0000000a06127981 */ /* 0x000322000c1e1500 */
[----:B------:R-:W-:Y:S02]  /*0260*/  LEA.HI.X.SX32 R13, R0, R29, 0x1, P0 ;  /* 0x0000001d000d7211 */ /* 0x000fe400000f0eff */
[----:B------:R-:W-:Y:S01]  /*0270*/  LEA R0, R31, R3, 0x3 ;  /* 0x000000031f007211 */ /* 0x000fe200078e18ff */
[----:B------:R5:W4:Y:S01]  /*0280*/  LDG.E.U16 R20, desc[UR10][R10.64] ;  /* 0x0000000a0a147981 */ /* 0x000b22000c1e1500 */
[-C--:B0-----:R-:W-:Y:S02]  /*0290*/  LEA R4, P0, R3, R27.reuse, 0x1 ;  /* 0x0000001b03047211 */ /* 0x081fe400078008ff */
[C---:B------:R-:W-:Y:S01]  /*02a0*/  LEA R14, P1, R0.reuse, R27, 0x1 ;  /* 0x0000001b000e7211 */ /* 0x040fe200078208ff */
[----:B------:R-:W-:Y:S01]  /*02b0*/  IMAD R16, R31, 0x8, R0 ;  /* 0x000000081f107824 */ /* 0x000fe200078e0200 */
[-C--:B------:R-:W-:Y:S01]  /*02c0*/  LEA.HI.X.SX32 R5, R3, R29.reuse, 0x1, P0 ;  /* 0x0000001d03057211 */ /* 0x080fe200000f0eff */
[----:B------:R0:W4:Y:S01]  /*02d0*/  LDG.E.U16 R21, desc[UR10][R12.64] ;  /* 0x0000000a0c157981 */ /* 0x000122000c1e1500 */
[----:B------:R-:W-:Y:S01]  /*02e0*/  LEA.HI.X.SX32 R15, R0, R29, 0x1, P1 ;  /* 0x0000001d000f7211 */ /* 0x000fe200008f0eff */
[C---:B------:R-:W-:Y:S01]  /*02f0*/  IMAD R0, R31.reuse, 0x8, R16 ;  /* 0x000000081f007824 */ /* 0x040fe200078e0210 */
[C---:B-1----:R-:W-:Y:S01]  /*0300*/  LEA R6, P0, R16.reuse, R27, 0x1 ;  /* 0x0000001b10067211 */ /* 0x042fe200078008ff */
[----:B------:R1:W4:Y:S02]  /*0310*/  LDG.E.U16 R22, desc[UR10][R4.64] ;  /* 0x0000000a04167981 */ /* 0x000324000c1e1500 */
[----:B------:R-:W-:Y:S01]  /*0320*/  IMAD R3, R31, 0x8, R0 ;  /* 0x000000081f037824 */ /* 0x000fe200078e0200 */
[----:B------:R-:W-:Y:S01]  /*0330*/  LEA.HI.X.SX32 R7, R16, R29, 0x1, P0 ;  /* 0x0000001d10077211 */ /* 0x000fe200000f0eff */
[----:B------:R-:W4:Y:S01]  /*0340*/  LDG.E.U16 R23, desc[UR10][R14.64] ;  /* 0x0000000a0e177981 */ /* 0x000f22000c1e1500 */
[----:B------:R-:W-:-:S03]  /*0350*/  LEA R8, P0, R0, R27, 0x1 ;  /* 0x0000001b00087211 */ /* 0x000fc600078008ff */
[----:B------:R1:W4:Y:S01]  /*0360*/  LDG.E.U16 R24, desc[UR10][R6.64] ;  /* 0x0000000a06187981 */ /* 0x000322000c1e1500 */
[----:B------:R-:W-:Y:S02]  /*0370*/  LEA.HI.X.SX32 R9, R0, R29, 0x1, P0 ;  /* 0x0000001d00097211 */ /* 0x000fe400000f0eff */
[----:B------:R-:W-:Y:S02]  /*0380*/  LEA R0, R31, R3, 0x3 ;  /* 0x000000031f007211 */ /* 0x000fe400078e18ff */
[-C--:B-----5:R-:W-:Y:S01]  /*0390*/  LEA R10, P0, R3, R27.reuse, 0x1 ;  /* 0x0000001b030a7211 */ /* 0x0a0fe200078008ff */
[----:B------:R5:W4:Y:S01]  /*03a0*/  LDG.E.U16 R25, desc[UR10][R8.64] ;  /* 0x0000000a08197981 */ /* 0x000b22000c1e1500 */
[----:B0-----:R-:W-:Y:S01]  /*03b0*/  LEA R12, P1, R0, R27, 0x1 ;  /* 0x0000001b000c7211 */ /* 0x001fe200078208ff */
[----:B------:R-:W-:-:S03]  /*03c0*/  IMAD R16, R31, 0x8, R0 ;  /* 0x000000081f107824 */ /* 0x000fc600078e0200 */
[-C--:B------:R-:W-:Y:S01]  /*03d0*/  LEA.HI.X.SX32 R13, R0, R29.reuse, 0x1, P1 ;  /* 0x0000001d000d7211 */ /* 0x080fe200008f0eff */
[----:B------:R-:W-:Y:S01]  /*03e0*/  IMAD R0, R31, 0x8, R16 ;  /* 0x000000081f007824 */ /* 0x000fe200078e0210 */
[----:B------:R-:W-:Y:S02]  /*03f0*/  LEA.HI.X.SX32 R11, R3, R29, 0x1, P0 ;  /* 0x0000001d030b7211 */ /* 0x000fe400000f0eff */
[C---:B-1----:R-:W-:Y:S01]  /*0400*/  LEA R4, P0, R16.reuse, R27, 0x1 ;  /* 0x0000001b10047211 */ /* 0x042fe200078008ff */
[C---:B------:R-:W-:Y:S01]  /*0410*/  IMAD R3, R31.reuse, 0x8, R0 ;  /* 0x000000081f037824 */ /* 0x040fe200078e0200 */
[----:B------:R-:W4:Y:S02]  /*0420*/  LDG.E.U16 R12, desc[UR10][R12.64] ;  /* 0x0000000a0c0c7981 */ /* 0x000f24000c1e1500 */
[----:B------:R-:W-:Y:S02]  /*0430*/  LEA.HI.X.SX32 R5, R16, R29, 0x1, P0 ;  /* 0x0000001d10057211 */ /* 0x000fe400000f0eff */
[----:B------:R-:W-:Y:S01]  /*0440*/  LEA R6, P0, R0, R27, 0x1 ;  /* 0x0000001b00067211 */ /* 0x000fe200078008ff */
[----:B------:R0:W4:Y:S01]  /*0450*/  LDG.E.U16 R26, desc[UR10][R10.64] ;  /* 0x0000000a0a1a7981 */ /* 0x000122000c1e1500 */
[----:B------:R-:W-:-:S02]  /*0460*/  LEA R15, R31, R3, 0x3 ;  /* 0x000000031f0f7211 */ /* 0x000fc400078e18ff */
[----:B------:R-:W-:Y:S01]  /*0470*/  LEA.HI.X.SX32 R7, R0, R29, 0x1, P0 ;  /* 0x0000001d00077211 */ /* 0x000fe200000f0eff */
[----:B------:R1:W4:Y:S01]  /*0480*/  LDG.E.U16 R4, desc[UR10][R4.64] ;  /* 0x0000000a04047981 */ /* 0x000322000c1e1500 */
[-C--:B-----5:R-:W-:Y:S01]  /*0490*/  LEA R8, P0, R3, R27.reuse, 0x1 ;  /* 0x0000001b03087211 */ /* 0x0a0fe200078008ff */
[----:B------:R-:W-:Y:S01]  /*04a0*/  IMAD R0, R31, 0x8, R15 ;  /* 0x000000081f007824 */ /* 0x000fe200078e020f */
[----:B------:R-:W-:Y:S01]  /*04b0*/  LEA R14, P1, R15, R27, 0x1 ;  /* 0x0000001b0f0e7211 */ /* 0x000fe200078208ff */
[----:B------:R-:W5:Y:S01]  /*04c0*/  LDG.E.U16 R6, desc[UR10][R6.64] ;  /* 0x0000000a06067981 */ /* 0x000f62000c1e1500 */
[----:B------:R-:W-:Y:S02]  /*04d0*/  LEA.HI.X.SX32 R9, R3, R29, 0x1, P0 ;  /* 0x0000001d03097211 */ /* 0x000fe400000f0eff */
[C---:B0-----:R-:W-:Y:S02]  /*04e0*/  LEA R10, P0, R0.reuse, R27, 0x1 ;  /* 0x0000001b000a7211 */ /* 0x041fe400078008ff */
[-C--:B------:R-:W-:Y:S01]  /*04f0*/  LEA.HI.X.SX32 R15, R15, R29.reuse, 0x1, P1 ;  /* 0x0000001d0f0f7211 */ /* 0x080fe200008f0eff */
[----:B------:R-:W5:Y:S01]  /*0500*/  LDG.E.U16 R8, desc[UR10][R8.64] ;  /* 0x0000000a08087981 */ /* 0x000f62000c1e1500 */
[----:B------:R-:W-:-:S03]  /*0510*/  LEA.HI.X.SX32 R11, R0, R29, 0x1, P0 ;  /* 0x0000001d000b7211 */ /* 0x000fc600000f0eff */
[----:B------:R-:W5:Y:S04]  /*0520*/  LDG.E.U16 R14, desc[UR10][R14.64] ;  /* 0x0000000a0e0e7981 */ /* 0x000f68000c1e1500 */
[----:B------:R-:W5:Y:S01]  /*0530*/  LDG.E.U16 R10, desc[UR10][R10.64] ;  /* 0x0000000a0a0a7981 */ /* 0x000f62000c1e1500 */
[----:B------:R-:W0:Y:S01]  /*0540*/  S2UR UR6, SR_CgaCtaId ;  /* 0x00000000000679c3 */ /* 0x000e220000008800 */
[----:B------:R-:W1:Y:S01]  /*0550*/  S2R R0, SR_TID.X ;  /* 0x0000000000007919 */ /* 0x000e620000002100 */
[----:B------:R-:W-:Y:S01]  /*0560*/  UMOV UR4, 0x400 ;  /* 0x0000040000047882 */ /* 0x000fe20000000000 */
[C---:B------:R-:W-:Y:S01]  /*0570*/  LOP3.LUT R3, R2.reuse, 0xc0, RZ, 0xc0, !PT ;  /* 0x000000c002037812 */ /* 0x040fe200078ec0ff */
[----:B------:R-:W-:-:S03]  /*0580*/  IMAD.SHL.U32 R16, R2, 0x2, RZ ;  /* 0x0000000202107824 */ /* 0x000fc600078e00ff */
[----:B------:R-:W-:Y:S01]  /*0590*/  SHF.R.U32.HI R3, RZ, 0x2, R3 ;  /* 0x00000002ff037819 */ /* 0x000fe20000011603 */
[----:B0-----:R-:W-:Y:S01]  /*05a0*/  ULEA UR6, UR6, UR4, 0x18 ;  /* 0x0000000406067291 */ /* 0x001fe2000f8ec0ff */
[----:B------:R-:W0:Y:S02]  /*05b0*/  LDCU UR4, c[0x0][0x3f0] ;  /* 0x00007e00ff0477ac */ /* 0x000e240008000800 */
[----:B------:R-:W-:Y:S02]  /*05c0*/  LOP3.LUT R3, R3, 0x1fe, R16, 0x78, !PT ;  /* 0x000001fe03037812 */ /* 0x000fe400078e7810 */
[----:B-1----:R-:W-:-:S04]  /*05d0*/  LOP3.LUT R5, R0, 0xff, RZ, 0xc0, !PT ;  /* 0x000000ff00057812 */ /* 0x002fc800078ec0ff */
[----:B------:R-:W-:Y:S01]  /*05e0*/  ISETP.GE.U32.AND P2, PT, R5, 0x20, PT ;  /* 0x000000200500780c */ /* 0x000fe20003f46070 */
[----:B0-----:R-:W-:Y:S01]  /*05f0*/  UISETP.GE.AND UP0, UPT, UR4, 0x1, UPT ;  /* 0x000000010400788c */ /* 0x001fe2000bf06270 */
[----:B------:R-:W-:Y:S01]  /*0600*/  LOP3.LUT R5, R0, 0xe0, RZ, 0xc0, !PT ;  /* 0x000000e000057812 */ /* 0x000fe200078ec0ff */
[----:B------:R-:W-:Y:S01]  /*0610*/  IMAD.MOV.U32 R59, RZ, RZ, -0x800000 ;  /* 0xff800000ff3b7424 */ /* 0x000fe200078e00ff */
[----:B------:R-:W-:Y:S01]  /*0620*/  MOV R58, 0xff800000 ;  /* 0xff800000003a7802 */ /* 0x000fe20000000f00 */
[----:B------:R-:W-:Y:S01]  /*0630*/  IMAD.MOV.U32 R61, RZ, RZ, -0x800000 ;  /* 0xff800000ff3d7424 */ /* 0x000fe200078e00ff */
[----:B------:R-:W-:Y:S01]  /*0640*/  MOV R115, 0x3f800000 ;  /* 0x3f80000000737802 */ /* 0x000fe20000000f00 */
[----:B------:R-:W-:Y:S01]  /*0650*/  IMAD.MOV.U32 R60, RZ, RZ, -0x800000 ;  /* 0xff800000ff3c7424 */ /* 0x000fe200078e00ff */
[----:B------:R-:W-:Y:S01]  /*0660*/  CS2R R36, SRZ ;  /* 0x0000000000247805 */ /* 0x000fe2000001ff00 */
[----:B------:R-:W-:Y:S01]  /*0670*/  IMAD.MOV.U32 R114, RZ, RZ, 0x3f800000 ;  /* 0x3f800000ff727424 */ /* 0x000fe200078e00ff */
[----:B------:R-:W-:Y:S01]  /*0680*/  CS2R R38, SRZ ;  /* 0x0000000000267805 */ /* 0x000fe2000001ff00 */
[----:B------:R-:W-:Y:S01]  /*0690*/  IMAD.MOV.U32 R112, RZ, RZ, 0x3f800000 ;  /* 0x3f800000ff707424 */ /* 0x000fe200078e00ff */
[----:B------:R-:W-:Y:S01]  /*06a0*/  CS2R R28, SRZ ;  /* 0x00000000001c7805 */ /* 0x000fe2000001ff00 */
[----:B------:R-:W-:Y:S01]  /*06b0*/  IMAD.MOV.U32 R113, RZ, RZ, 0x3f800000 ;  /* 0x3f800000ff717424 */ /* 0x000fe200078e00ff */
[----:B------:R-:W-:-:S02]  /*06c0*/  CS2R R30, SRZ ;  /* 0x00000000001e7805 */ /* 0x000fc4000001ff00 */
[----:B------:R-:W-:Y:S02]  /*06d0*/  CS2R R32, SRZ ;  /* 0x0000000000207805 */ /* 0x000fe4000001ff00 */
[----:B------:R-:W-:Y:S01]  /*06e0*/  CS2R R34, SRZ ;  /* 0x0000000000227805 */ /* 0x000fe2000001ff00 */
[----:B------:R-:W-:Y:S01]  /*06f0*/  IMAD.SHL.U32 R5, R5, 0x8, RZ ;  /* 0x0000000805057824 */ /* 0x000fe200078e00ff */
[----:B--2---:R-:W-:Y:S04]  /*0700*/  STS.U16 [R3+UR6], R17 ;  /* 0x0000001103007988 */ /* 0x004fe80008000406 */
[----:B---3--:R-:W-:Y:S04]  /*0710*/  STS.U16 [R3+UR6+0x400], R19 ;  /* 0x0004001303007988 */ /* 0x008fe80008000406 */
[----:B----4-:R-:W-:Y:S04]  /*0720*/  STS.U16 [R3+UR6+0x200], R18 ;  /* 0x0002001203007988 */ /* 0x010fe80008000406 */
[----:B------:R-:W-:Y:S04]  /*0730*/  STS.U16 [R3+UR6+0x600], R20 ;  /* 0x0006001403007988 */ /* 0x000fe80008000406 */
[----:B------:R-:W-:Y:S04]  /*0740*/  STS.U16 [R3+UR6+0x800], R21 ;  /* 0x0008001503007988 */ /* 0x000fe80008000406 */
[----:B------:R-:W-:Y:S04]  /*0750*/  STS.U16 [R3+UR6+0xa00], R22 ;  /* 0x000a001603007988 */ /* 0x000fe80008000406 */
[----:B------:R-:W-:Y:S04]  /*0760*/  STS.U16 [R3+UR6+0xc00], R23 ;  /* 0x000c001703007988 */ /* 0x000fe80008000406 */
[----:B------:R-:W-:Y:S04]  /*0770*/  STS.U16 [R3+UR6+0xe00], R24 ;  /* 0x000e001803007988 */ /* 0x000fe80008000406 */
[----:B------:R-:W-:Y:S04]  /*0780*/  STS.U16 [R3+UR6+0x1000], R25 ;  /* 0x0010001903007988 */ /* 0x000fe80008000406 */
[----:B------:R-:W-:Y:S04]  /*0790*/  STS.U16 [R3+UR6+0x1400], R12 ;  /* 0x0014000c03007988 */ /* 0x000fe80008000406 */
[----:B------:R-:W-:Y:S04]  /*07a0*/  STS.U16 [R3+UR6+0x1200], R26 ;  /* 0x0012001a03007988 */ /* 0x000fe80008000406 */
[----:B------:R0:W-:Y:S04]  /*07b0*/  STS.U16 [R3+UR6+0x1600], R4 ;  /* 0x0016000403007988 */ /* 0x0001e80008000406 */
[----:B-----5:R1:W-:Y:S01]  /*07c0*/  STS.U16 [R3+UR6+0x1800], R6 ;  /* 0x0018000603007988 */ /* 0x0203e20008000406 */
[----:B0-----:R-:W-:-:S03]  /*07d0*/  SHF.L.U32 R4, R0, 0x2, RZ ;  /* 0x0000000200047819 */ /* 0x001fc600000006ff */
[----:B------:R0:W-:Y:S01]  /*07e0*/  STS.U16 [R3+UR6+0x1a00], R8 ;  /* 0x001a000803007988 */ /* 0x0001e20008000406 */
[----:B------:R-:W-:-:S03]  /*07f0*/  LOP3.LUT R12, R4, 0xfc, RZ, 0xc0, !PT ;  /* 0x000000fc040c7812 */ /* 0x000fc600078ec0ff */
[----:B------:R-:W-:Y:S01]  /*0800*/  STS.U16 [R3+UR6+0x1c00], R14 ;  /* 0x001c000e03007988 */ /* 0x000fe20008000406 */
[----:B-1----:R-:W-:-:S03]  /*0810*/  LOP3.LUT R6, R0, 0xc0, RZ, 0xc0, !PT ;  /* 0x000000c000067812 */ /* 0x002fc600078ec0ff */
[----:B------:R1:W-:Y:S01]  /*0820*/  STS.U16 [R3+UR6+0x1e00], R10 ;  /* 0x001e000a03007988 */ /* 0x0003e20008000406 */
[----:B0-----:R-:W-:Y:S02]  /*0830*/  LOP3.LUT R8, R2, 0xe0, RZ, 0xc0, !PT ;  /* 0x000000e002087812 */ /* 0x001fe400078ec0ff */
[----:B------:R-:W-:Y:S02]  /*0840*/  CS2R R24, SRZ ;  /* 0x0000000000187805 */ /* 0x000fe4000001ff00 */
[----:B------:R-:W-:Y:S01]  /*0850*/  CS2R R26, SRZ ;  /* 0x00000000001a7805 */ /* 0x000fe2000001ff00 */
[C---:B------:R-:W-:Y:S01]  /*0860*/  IMAD.SHL.U32 R4, R0.reuse, 0x20, RZ ;  /* 0x0000002000047824 */ /* 0x040fe200078e00ff */
[----:B-1----:R-:W-:Y:S01]  /*0870*/  LOP3.LUT R3, R0, 0x18, RZ, 0xc0, !PT ;  /* 0x0000001800037812 */ /* 0x002fe200078ec0ff */
[C---:B------:R-:W-:Y:S01]  /*0880*/  IMAD.SHL.U32 R10, R2.reuse, 0x20, RZ ;  /* 0x00000020020a7824 */ /* 0x040fe200078e00ff */
[----:B------:R-:W-:Y:S02]  /*0890*/  LOP3.LUT R14, R2, 0xff, RZ, 0xc0, !PT ;  /* 0x000000ff020e7812 */ /* 0x000fe400078ec0ff */
[----:B------:R-:W-:Y:S01]  /*08a0*/  SHF.R.U32.HI R6, RZ, 0x1, R6 ;  /* 0x00000001ff067819 */ /* 0x000fe20000011606 */
[----:B------:R-:W-:Y:S01]  /*08b0*/  IMAD R7, R3, 0x100, R12 ;  /* 0x0000010003077824 */ /* 0x000fe200078e020c */
[----:B------:R-:W-:Y:S01]  /*08c0*/  SHF.L.U32 R11, R8, 0x3, RZ ;  /* 0x00000003080b7819 */ /* 0x000fe200000006ff */
[----:B------:R-:W-:Y:S06]  /*08d0*/  BRA.U !UP0, `(.L_x_0) ;  /* 0x0000001908307547 */ /* 0x000fec000b800000 */
[C---:B------:R-:W-:Y:S01]  /*08e0*/  IMAD.SHL.U32 R8, R2.reuse, 0x8, RZ ;  /* 0x0000000802087824 */ /* 0x040fe200078e00ff */
[----:B------:R-:W0:Y:S01]  /*08f0*/  LDC.64 R12, c[0x0][0x3c0] ;  /* 0x0000f000ff0c7b82 */ /* 0x000e220000000a00 */
[C---:B------:R-:W-:Y:S01]  /*0900*/  LOP3.LUT R15, R2.reuse, 0x7f, RZ, 0xc0, !PT ;  /* 0x0000007f020f7812 */ /* 0x040fe200078ec0ff */
[----:B------:R-:W1:Y:S01]  /*0910*/  LDCU UR8, c[0x0][0x3c8] ;  /* 0x00007900ff0877ac */ /* 0x000e620008000800 */
[----:B------:R-:W-:Y:S01]  /*0920*/  LOP3.LUT R9, R2, 0x7, RZ, 0xc0, !PT ;  /* 0x0000000702097812 */ /* 0x000fe200078ec0ff */
[----:B------:R-:W-:Y:S01]  /*0930*/  IMAD.MOV.U32 R78, RZ, RZ, -0x800000 ;  /* 0xff800000ff4e7424 */ /* 0x000fe200078e00ff */
[----:B------:R-:W-:Y:S01]  /*0940*/  LOP3.LUT R18, R8, 0x30, RZ, 0xc0, !PT ;  /* 0x0000003008127812 */ /* 0x000fe200078ec0ff */
[----:B------:R-:W-:Y:S01]  /*0950*/  IMAD.SHL.U32 R73, R15, 0x2, RZ ;  /* 0x000000020f497824 */ /* 0x000fe200078e00ff */
[----:B------:R-:W-:Y:S01]  /*0960*/  SHF.R.U32.HI R21, RZ, 0x3, R2 ;  /* 0x00000003ff157819 */ /* 0x000fe20000011602 */
[C---:B------:R-:W-:Y:S01]  /*0970*/  IMAD.SHL.U32 R19, R9.reuse, 0x10, RZ ;  /* 0x0000001009137824 */ /* 0x040fe200078e00ff */
[C---:B------:R-:W-:Y:S01]  /*0980*/  LOP3.LUT P0, RZ, R2.reuse, 0x80, RZ, 0xc0, !PT ;  /* 0x0000008002ff7812 */ /* 0x040fe2000780c0ff */
[----:B------:R-:W-:Y:S01]  /*0990*/  IMAD R17, R9, 0x40, R18 ;  /* 0x0000004009117824 */ /* 0x000fe200078e0212 */
[----:B------:R-:W-:Y:S01]  /*09a0*/  LOP3.LUT R20, R2, 0x20, RZ, 0xc0, !PT ;  /* 0x0000002002147812 */ /* 0x000fe200078ec0ff */
[----:B------:R-:W2:Y:S01]  /*09b0*/  LDCU.64 UR12, c[0x0][0x388] ;  /* 0x00007100ff0c77ac */ /* 0x000ea20008000a00 */
[----:B------:R-:W-:Y:S01]  /*09c0*/  SHF.R.S32.HI R23, RZ, 0x2, R2 ;  /* 0x00000002ff177819 */ /* 0x000fe20000011402 */
[----:B------:R-:W-:Y:S01]  /*09d0*/  IMAD.MOV.U32 R77, RZ, RZ, -0x800000 ;  /* 0xff800000ff4d7424 */ /* 0x000fe200078e00ff */
[----:B------:R-:W-:Y:S01]  /*09e0*/  LOP3.LUT R8, R16, 0x38, RZ, 0xc0, !PT ;  /* 0x0000003810087812 */ /* 0x000fe200078ec0ff */
[----:B------:R-:W3:Y:S01]  /*09f0*/  LDCU.64 UR4, c[0x0][0x3d0] ;  /* 0x00007a00ff0477ac */ /* 0x000ee20008000a00 */
[----:B------:R-:W-:Y:S01]  /*0a00*/  LOP3.LUT R22, R21, 0x4, RZ, 0xc0, !PT ;  /* 0x0000000415167812 */ /* 0x000fe200078ec0ff */
[----:B------:R-:W-:Y:S01]  /*0a10*/  IMAD.MOV.U32 R75, RZ, RZ, -0x800000 ;  /* 0xff800000ff4b7424 */ /* 0x000fe200078e00ff */
[----:B------:R-:W-:Y:S01]  /*0a20*/  LEA R24, R9, R20, 0x2 ;  /* 0x0000001409187211 */ /* 0x000fe200078e10ff */
[----:B------:R-:W-:Y:S01]  /*0a30*/  VIADD R9, R8, UR6 ;  /* 0x0000000608097c36 */ /* 0x000fe20008000000 */
[----:B------:R-:W-:Y:S01]  /*0a40*/  SEL R18, RZ, 0x110, !P0 ;  /* 0x00000110ff127807 */ /* 0x000fe20004000000 */
[----:B------:R-:W-:Y:S01]  /*0a50*/  IMAD.MOV.U32 R114, RZ, RZ, 0x3f800000 ;  /* 0x3f800000ff727424 */ /* 0x000fe200078e00ff */
[----:B------:R-:W-:Y:S01]  /*0a60*/  SGXT R21, R23, 0x1 ;  /* 0x000000011715781a */ /* 0x000fe20000000200 */
[----:B------:R-:W-:Y:S01]  /*0a70*/  IMAD.IADD R9, R9, 0x1, R22 ;  /* 0x0000000109097824 */ /* 0x000fe200078e0216 */
[----:B------:R-:W-:Y:S01]  /*0a80*/  LOP3.LUT R73, R18, R73, RZ, 0x3c, !PT ;  /* 0x0000004912497212 */ /* 0x000fe200078e3cff */
[----:B0-----:R-:W-:Y:S01]  /*0a90*/  IMAD R12, R12, UR7, RZ ;  /* 0x000000070c0c7c24 */ /* 0x001fe2000f8e02ff */
[----:B------:R-:W-:Y:S01]  /*0aa0*/  LOP3.LUT R21, R21, 0x90, RZ, 0xc0, !PT ;  /* 0x0000009015157812 */ /* 0x000fe200078ec0ff */
[----:B------:R-:W-:Y:S01]  /*0ab0*/  IMAD.MOV.U32 R112, RZ, RZ, 0x3f800000 ;  /* 0x3f800000ff707424 */ /* 0x000fe200078e00ff */
[----:B------:R-:W-:Y:S01]  /*0ac0*/  SHF.R.U32.HI R18, RZ, 0x1, R20 ;  /* 0x00000001ff127819 */ /* 0x000fe20000011614 */
[----:B------:R-:W-:Y:S01]  /*0ad0*/  IMAD.MOV.U32 R113, RZ, RZ, 0x3f800000 ;  /* 0x3f800000ff717424 */ /* 0x000fe200078e00ff */
[----:B------:R-:W-:-:S02]  /*0ae0*/  SHF.R.U32.HI R22, RZ, 0x7, R2 ;  /* 0x00000007ff167819 */ /* 0x000fc40000011602 */
[----:B------:R-:W-:Y:S02]  /*0af0*/  CS2R R36, SRZ ;  /* 0x0000000000247805 */ /* 0x000fe4000001ff00 */
[C---:B------:R-:W-:Y:S01]  /*0b00*/  LOP3.LUT R25, R21.reuse, R11, RZ, 0xfc, !PT ;  /* 0x0000000b15197212 */ /* 0x040fe200078efcff */
[----:B---3--:R-:W-:Y:S01]  /*0b10*/  UIMAD UR4, UR7, UR4, URZ ;  /* 0x00000004070472a4 */ /* 0x008fe2000f8e02ff */
[----:B------:R-:W-:Y:S02]  /*0b20*/  LOP3.LUT R23, R21, R18, RZ, 0x3c, !PT ;  /* 0x0000001215177212 */ /* 0x000fe400078e3cff */
[----:B------:R-:W-:Y:S02]  /*0b30*/  CS2R R38, SRZ ;  /* 0x0000000000267805 */ /* 0x000fe4000001ff00 */
[----:B------:R-:W-:Y:S02]  /*0b40*/  LOP3.LUT R11, R10, 0x60, RZ, 0xc0, !PT ;  /* 0x000000600a0b7812 */ /* 0x000fe400078ec0ff */
[----:B------:R-:W-:-:S02]  /*0b50*/  CS2R R32, SRZ ;  /* 0x0000000000207805 */ /* 0x000fc4000001ff00 */
[----:B------:R-:W-:Y:S02]  /*0b60*/  LOP3.LUT R20, R10, 0x360, RZ, 0xc0, !PT ;  /* 0x000003600a147812 */ /* 0x000fe400078ec0ff */
[----:B------:R-:W-:Y:S02]  /*0b70*/  CS2R R34, SRZ ;  /* 0x0000000000227805 */ /* 0x000fe4000001ff00 */
[----:B------:R-:W-:Y:S01]  /*0b80*/  SGXT.U32 R18, R22, 0x1 ;  /* 0x000000011612781a */ /* 0x000fe20000000000 */
[----:B------:R-:W-:Y:S01]  /*0b90*/  VIADD R22, R11, UR6 ;  /* 0x000000060b167c36 */ /* 0x000fe20008000000 */
[----:B------:R-:W-:Y:S01]  /*0ba0*/  LOP3.LUT R21, R21, 0x160, R10, 0xf8, !PT ;  /* 0x0000016015157812 */ /* 0x000fe200078ef80a */
[----:B------:R-:W0:Y:S01]  /*0bb0*/  LDCU UR9, c[0x0][0x3a8] ;  /* 0x00007500ff0977ac */ /* 0x000e220008000800 */
[----:B------:R-:W-:Y:S02]  /*0bc0*/  LOP3.LUT R69, R2, 0x10, RZ, 0xc0, !PT ;  /* 0x0000001002457812 */ /* 0x000fe400078ec0ff */
[----:B------:R-:W-:Y:S01]  /*0bd0*/  IADD3 R10, PT, PT, R23, UR6, R20 ;  /* 0x00000006170a7c10 */ /* 0x000fe2000fffe014 */
[----:B------:R-:W-:Y:S01]  /*0be0*/  IMAD R20, R18, R13, RZ ;  /* 0x0000000d12147224 */ /* 0x000fe200078e02ff */
[----:B------:R-:W-:Y:S01]  /*0bf0*/  LOP3.LUT R19, R19, 0x30, R16, 0x78, !PT ;  /* 0x0000003013137812 */ /* 0x000fe200078e7810 */
[----:B------:R-:W-:Y:S01]  /*0c00*/  IMAD R30, R69, 0x80, R22 ;  /* 0x00000080451e7824 */ /* 0x000fe200078e0216 */
[----:B------:R-:W-:Y:S01]  /*0c10*/  SHF.R.S32.HI R23, RZ, 0x6, R2 ;  /* 0x00000006ff177819 */ /* 0x000fe20000011402 */
[----:B------:R-:W-:Y:S01]  /*0c20*/  IMAD R22, R13, 0x2, R20 ;  /* 0x000000020d167824 */ /* 0x000fe200078e0214 */
[----:B------:R-:W-:-:S02]  /*0c30*/  LEA R19, R24, R19, 0x6 ;  /* 0x0000001318137211 */ /* 0x000fc400078e30ff */
[----:B------:R-:W-:Y:S01]  /*0c40*/  LOP3.LUT R18, R17, 0x10, R16, 0x78, !PT ;  /* 0x0000001011127812 */ /* 0x000fe200078e7810 */
[----:B------:R-:W-:Y:S01]  /*0c50*/  IMAD R24, R13, 0x2, R22 ;  /* 0x000000020d187824 */ /* 0x000fe200078e0216 */
[----:B------:R-:W-:Y:S01]  /*0c60*/  SGXT R11, R23, 0x1 ;  /* 0x00000001170b781a */ /* 0x000fe20000000200 */
[----:B-1----:R-:W-:Y:S01]  /*0c70*/  IMAD R17, R15, UR8, RZ ;  /* 0x000000080f117c24 */ /* 0x002fe2000f8e02ff */
[----:B------:R-:W-:Y:S01]  /*0c80*/  LEA R69, R69, R18, 0x5 ;  /* 0x0000001245457211 */ /* 0x000fe200078e28ff */
[----:B------:R-:W-:Y:S01]  /*0c90*/  IMAD R26, R13, 0x2, R24 ;  /* 0x000000020d1a7824 */ /* 0x000fe200078e0218 */
[----:B------:R-:W-:Y:S01]  /*0ca0*/  LOP3.LUT R11, R11, 0x90, RZ, 0xc0, !PT ;  /* 0x000000900b0b7812 */ /* 0x000fe200078ec0ff */
[----:B------:R-:W-:Y:S01]  /*0cb0*/  IMAD.SHL.U32 R15, R12, 0x2, RZ ;  /* 0x000000020c0f7824 */ /* 0x000fe200078e00ff */
[----:B------:R-:W-:Y:S01]  /*0cc0*/  LOP3.LUT R25, R25, 0x10, R16, 0x78, !PT ;  /* 0x0000001019197812 */ /* 0x000fe200078e7810 */
[----:B------:R-:W-:Y:S01]  /*0cd0*/  IMAD R28, R13, 0x2, R26 ;  /* 0x000000020d1c7824 */ /* 0x000fe200078e021a */
[C---:B------:R-:W-:Y:S01]  /*0ce0*/  SHF.L.U32 R18, R17.reuse, 0x1, RZ ;  /* 0x0000000111127819 */ /* 0x040fe200000006ff */
[----:B------:R-:W-:Y:S01]  /*0cf0*/  IMAD.HI R17, R17, 0x2, RZ ;  /* 0x0000000211117827 */ /* 0x000fe200078e02ff */
[----:B------:R-:W-:-:S02]  /*0d00*/  LOP3.LUT R11, R11, 0x17e, R16, 0x78, !PT ;  /* 0x0000017e0b0b7812 */ /* 0x000fc400078e7810 */
[----:B--2---:R-:W-:Y:S01]  /*0d10*/  IADD3 R97, P0, P1, R18, UR12, R15 ;  /* 0x0000000c12617c10 */ /* 0x004fe2000f91e00f */
[----:B------:R-:W-:Y:S01]  /*0d20*/  IMAD.HI R16, R12, 0x2, RZ ;  /* 0x000000020c107827 */ /* 0x000fe200078e02ff */
[----:B------:R-:W-:Y:S01]  /*0d30*/  LEA R18, R13, R28, 0x1 ;  /* 0x0000001c0d127211 */ /* 0x000fe200078e08ff */
[----:B------:R-:W1:Y:S01]  /*0d40*/  LDCU UR12, c[0x0][0x3f0] ;  /* 0x00007e00ff0c77ac */ /* 0x000e620008000800 */
[-C--:B------:R-:W-:Y:S01]  /*0d50*/  LEA R104, P4, R26, R97.reuse, 0x1 ;  /* 0x000000611a687211 */ /* 0x080fe200078808ff */
[----:B------:R-:W-:Y:S01]  /*0d60*/  IMAD.IADD R12, R25, 0x1, R30 ;  /* 0x00000001190c7824 */ /* 0x000fe200078e021e */
[----:B------:R-:W-:Y:S01]  /*0d70*/  IADD3.X R23, PT, PT, R17, UR13, R16, P0, P1 ;  /* 0x0000000d11177c10 */ /* 0x000fe200087e2410 */
[----:B------:R-:W2:Y:S01]  /*0d80*/  LDC.64 R30, c[0x0][0x390] ;  /* 0x0000e400ff1e7b82 */ /* 0x000ea20000000a00 */
[----:B------:R-:W-:Y:S01]  /*0d90*/  IMAD R16, R13, 0x2, R18 ;  /* 0x000000020d107824 */ /* 0x000fe200078e0212 */
[----:B------:R-:W-:Y:S02]  /*0da0*/  LOP3.LUT R15, R2, 0xf, RZ, 0xc0, !PT ;  /* 0x0000000f020f7812 */ /* 0x000fe400078ec0ff */
[----:B------:R-:W-:-:S02]  /*0db0*/  LEA R110, P0, R20, R97, 0x1 ;  /* 0x00000061146e7211 */ /* 0x000fc400078008ff */
[----:B------:R-:W-:Y:S01]  /*0dc0*/  LEA R13, R13, R16, 0x1 ;  /* 0x000000100d0d7211 */ /* 0x000fe200078e08ff */
[----:B------:R-:W-:Y:S01]  /*0dd0*/  IMAD R17, R15, UR5, RZ ;  /* 0x000000050f117c24 */ /* 0x000fe2000f8e02ff */
[----:B------:R-:W3:Y:S01]  /*0de0*/  LDC R25, c[0x0][0x3d8] ;  /* 0x0000f600ff197b82 */ /* 0x000ee20000000800 */
[-C--:B------:R-:W-:Y:S01]  /*0df0*/  LEA R108, P1, R22, R97.reuse, 0x1 ;  /* 0x00000061166c7211 */ /* 0x080fe200078208ff */
[----:B------:R-:W-:Y:S01]  /*0e00*/  USHF.L.U32 UR5, UR4, 0x1, URZ ;  /* 0x0000000104057899 */ /* 0x000fe200080006ff */
[----:B------:R-:W-:Y:S01]  /*0e10*/  LEA R106, P3, R24, R97, 0x1 ;  /* 0x00000061186a7211 */ /* 0x000fe200078608ff */
[----:B------:R-:W-:Y:S01]  /*0e20*/  IMAD.SHL.U32 R15, R17, 0x2, RZ ;  /* 0x00000002110f7824 */ /* 0x000fe200078e00ff */
[----:B------:R-:W-:Y:S02]  /*0e30*/  LEA.HI.X.SX32 R105, R26, R23, 0x1, P4 ;  /* 0x000000171a697211 */ /* 0x000fe400020f0eff */
[----:B------:R-:W-:Y:S02]  /*0e40*/  LEA R96, P4, R13, R97, 0x1 ;  /* 0x000000610d607211 */ /* 0x000fe400078808ff */
[----:B------:R-:W-:-:S02]  /*0e50*/  SHF.R.U32.HI R27, RZ, 0x4, R2 ;  /* 0x00000004ff1b7819 */ /* 0x000fc40000011602 */
[-C--:B------:R-:W-:Y:S02]  /*0e60*/  LEA.HI.X.SX32 R111, R20, R23.reuse, 0x1, P0 ;  /* 0x00000017146f7211 */ /* 0x080fe400000f0eff */
[-C--:B------:R-:W-:Y:S02]  /*0e70*/  LEA.HI.X.SX32 R109, R22, R23.reuse, 0x1, P1 ;  /* 0x00000017166d7211 */ /* 0x080fe400008f0eff */
[----:B------:R-:W-:Y:S02]  /*0e80*/  LEA.HI.X.SX32 R107, R24, R23, 0x1, P3 ;  /* 0x00000017186b7211 */ /* 0x000fe400018f0eff */
[-C--:B------:R-:W-:Y:S02]  /*0e90*/  LEA R102, P0, R28, R97.reuse, 0x1 ;  /* 0x000000611c667211 */ /* 0x080fe400078008ff */
[-C--:B------:R-:W-:Y:S02]  /*0ea0*/  LEA R100, P1, R18, R97.reuse, 0x1 ;  /* 0x0000006112647211 */ /* 0x080fe400078208ff */
[----:B------:R-:W-:-:S02]  /*0eb0*/  LEA R98, P3, R16, R97, 0x1 ;  /* 0x0000006110627211 */ /* 0x000fc400078608ff */
[-C--:B------:R-:W-:Y:S02]  /*0ec0*/  LEA.HI.X.SX32 R97, R13, R23.reuse, 0x1, P4 ;  /* 0x000000170d617211 */ /* 0x080fe400020f0eff */
[----:B------:R-:W-:Y:S02]  /*0ed0*/  SGXT.U32 R13, R27, 0x4 ;  /* 0x000000041b0d781a */ /* 0x000fe40000000000 */
[----:B------:R-:W-:Y:S02]  /*0ee0*/  CS2R R26, SRZ ;  /* 0x00000000001a7805 */ /* 0x000fe4000001ff00 */
[-C--:B------:R-:W-:Y:S02]  /*0ef0*/  LEA.HI.X.SX32 R101, R18, R23.reuse, 0x1, P1 ;  /* 0x0000001712657211 */ /* 0x080fe400008f0eff */
[----:B------:R-:W-:Y:S01]  /*0f00*/  LEA.HI.X.SX32 R99, R16, R23, 0x1, P3 ;  /* 0x0000001710637211 */ /* 0x000fe200018f0eff */
[----:B---3--:R-:W-:Y:S01]  /*0f10*/  IMAD R18, R13, R25, RZ ;  /* 0x000000190d127224 */ /* 0x008fe200078e02ff */
[----:B--2---:R-:W-:Y:S01]  /*0f20*/  IADD3 R83, P3, P4, R15, UR5, R30 ;  /* 0x000000050f537c10 */ /* 0x004fe2000fc7e01e */
[----:B------:R-:W-:Y:S01]  /*0f30*/  UIMAD.WIDE UR4, UR4, 0x2, URZ ;  /* 0x00000002040478a5 */ /* 0x000fe2000f8e02ff */
[----:B------:R-:W-:Y:S01]  /*0f40*/  IMAD.HI R16, R17, 0x2, RZ ;  /* 0x0000000211107827 */ /* 0x000fe200078e02ff */
[----:B------:R-:W-:-:S02]  /*0f50*/  LEA.HI R15, R2, 0x30, RZ, 0x1c ;  /* 0x00000030020f7811 */ /* 0x000fc400078fe0ff */
[----:B------:R-:W-:Y:S01]  /*0f60*/  LEA.HI.X.SX32 R103, R28, R23, 0x1, P0 ;  /* 0x000000171c677211 */ /* 0x000fe200000f0eff */
[----:B------:R-:W-:Y:S01]  /*0f70*/  IMAD R17, R25, 0x10, R18 ;  /* 0x0000001019117824 */ /* 0x000fe200078e0212 */
[----:B------:R-:W-:Y:S02]  /*0f80*/  LOP3.LUT R13, R21, 0x10, R2, 0x78, !PT ;  /* 0x00000010150d7812 */ /* 0x000fe400078e7802 */
[----:B------:R-:W-:Y:S02]  /*0f90*/  CS2R R28, SRZ ;  /* 0x00000000001c7805 */ /* 0x000fe4000001ff00 */
[C---:B------:R-:W-:Y:S01]  /*0fa0*/  LOP3.LUT P1, RZ, R2.reuse, 0x3, RZ, 0xc0, !PT ;  /* 0x0000000302ff7812 */ /* 0x040fe2000782c0ff */
[----:B------:R-:W-:Y:S01]  /*0fb0*/  UMOV UR4, URZ ;  /* 0x000000ff00047c82 */ /* 0x000fe20008000000 */
[----:B------:R-:W-:Y:S02]  /*0fc0*/  LOP3.LUT P0, RZ, R2, 0x1, RZ, 0xc0, !PT ;  /* 0x0000000102ff7812 */ /* 0x000fe4000780c0ff */
[----:B------:R-:W-:Y:S01]  /*0fd0*/  IADD3.X R21, PT, PT, R16, UR5, R31, P3, P4 ;  /* 0x0000000510157c10 */ /* 0x000fe20009fe841f */
[----:B------:R-:W-:Y:S01]  /*0fe0*/  IMAD R16, R15, R25, RZ ;  /* 0x000000190f107224 */ /* 0x000fe200078e02ff */
[----:B------:R-:W-:-:S02]  /*0ff0*/  LEA.HI R2, R2, 0x70, RZ, 0x1c ;  /* 0x0000007002027811 */ /* 0x000fc400078fe0ff */
[----:B------:R-:W-:Y:S02]  /*1000*/  CS2R R30, SRZ ;  /* 0x00000000001e7805 */ /* 0x000fe4000001ff00 */
[C---:B------:R-:W-:Y:S02]  /*1010*/  LEA R15, R25.reuse, R17, 0x4 ;  /* 0x00000011190f7211 */ /* 0x040fe400078e20ff */
[----:B------:R-:W-:Y:S01]  /*1020*/  LEA R94, P6, R18, R83, 0x1 ;  /* 0x00000053125e7211 */ /* 0x000fe200078c08ff */
[----:B------:R-:W-:Y:S01]  /*1030*/  IMAD R20, R2, R25, RZ ;  /* 0x0000001902147224 */ /* 0x000fe200078e02ff */
[----:B------:R-:W-:Y:S01]  /*1040*/  LEA R88, P4, R16, R83, 0x1 ;  /* 0x0000005310587211 */ /* 0x000fe200078808ff */
[----:B------:R-:W-:Y:S01]  /*1050*/  IMAD R2, R25, 0x20, R15 ;  /* 0x0000002019027824 */ /* 0x000fe200078e020f */
[----:B------:R-:W-:Y:S02]  /*1060*/  LEA.HI.X.SX32 R95, R18, R21, 0x1, P6 ;  /* 0x00000015125f7211 */ /* 0x000fe400030f0eff */
[-C--:B------:R-:W-:Y:S01]  /*1070*/  LEA R92, P5, R17, R83.reuse, 0x1 ;  /* 0x00000053115c7211 */ /* 0x080fe200078a08ff */
[----:B------:R-:W-:Y:S01]  /*1080*/  IMAD R18, R25, 0x10, R2 ;  /* 0x0000001019127824 */ /* 0x000fe200078e0202 */
[----:B------:R-:W-:-:S02]  /*1090*/  LEA R90, P6, R15, R83, 0x1 ;  /* 0x000000530f5a7211 */ /* 0x000fc400078c08ff */
[----:B------:R-:W-:Y:S02]  /*10a0*/  LEA.HI.X.SX32 R89, R16, R21, 0x1, P4 ;  /* 0x0000001510597211 */ /* 0x000fe400020f0eff */
[----:B------:R-:W-:Y:S02]  /*10b0*/  LEA R16, R25, R18, 0x4 ;  /* 0x0000001219107211 */ /* 0x000fe400078e20ff */
[----:B------:R-:W-:Y:S02]  /*10c0*/  CS2R R24, SRZ ;  /* 0x0000000000187805 */ /* 0x000fe4000001ff00 */
[----:B------:R-:W-:Y:S02]  /*10d0*/  LEA R80, P3, R20, R83, 0x1 ;  /* 0x0000005314507211 */ /* 0x000fe400078608ff */
[-C--:B------:R-:W-:Y:S02]  /*10e0*/  LEA.HI.X.SX32 R93, R17, R21.reuse, 0x1, P5 ;  /* 0x00000015115d7211 */ /* 0x080fe400028f0eff */
[----:B------:R-:W-:-:S02]  /*10f0*/  LEA.HI.X.SX32 R91, R15, R21, 0x1, P6 ;  /* 0x000000150f5b7211 */ /* 0x000fc400030f0eff */
[-C--:B------:R-:W-:Y:S02]  /*1100*/  LEA R84, P5, R18, R83.reuse, 0x1 ;  /* 0x0000005312547211 */ /* 0x080fe400078a08ff */
[-C--:B------:R-:W-:Y:S02]  /*1110*/  LEA R82, P6, R16, R83.reuse, 0x1 ;  /* 0x0000005310527211 */ /* 0x080fe400078c08ff */
[----:B------:R-:W-:Y:S02]  /*1120*/  LEA R86, P4, R2, R83, 0x1 ;  /* 0x0000005302567211 */ /* 0x000fe400078808ff */
[-C--:B------:R-:W-:Y:S02]  /*1130*/  LEA.HI.X.SX32 R81, R20, R21.reuse, 0x1, P3 ;  /* 0x0000001514517211 */ /* 0x080fe400018f0eff */
[-C--:B------:R-:W-:Y:S02]  /*1140*/  LEA.HI.X.SX32 R85, R18, R21.reuse, 0x1, P5 ;  /* 0x0000001512557211 */ /* 0x080fe400028f0eff */
[----:B------:R-:W-:-:S02]  /*1150*/  LEA.HI.X.SX32 R83, R16, R21, 0x1, P6 ;  /* 0x0000001510537211 */ /* 0x000fc400030f0eff */
[----:B------:R-:W-:Y:S02]  /*1160*/  CS2R R16, SRZ ;  /* 0x0000000000107805 */ /* 0x000fe4000001ff00 */
[C---:B------:R-:W-:Y:S02]  /*1170*/  ISETP.GE.U32.AND P3, PT, R14.reuse, 0x40, PT ;  /* 0x000000400e00780c */ /* 0x040fe40003f66070 */
[C---:B------:R-:W-:Y:S02]  /*1180*/  ISETP.LT.U32.AND P1, PT, R14.reuse, 0x40, !P1 ;  /* 0x000000400e00780c */ /* 0x040fe40004f21070 */
[----:B------:R-:W-:Y:S02]  /*1190*/  ISETP.LT.U32.AND P0, PT, R14, 0x40, !P0 ;  /* 0x000000400e00780c */ /* 0x000fe40004701070 */
[----:B------:R-:W-:Y:S02]  /*11a0*/  LEA.HI.X.SX32 R87, R2, R21, 0x1, P4 ;  /* 0x0000001502577211 */ /* 0x000fe400020f0eff */
[----:B------:R-:W-:-:S02]  /*11b0*/  LEA R14, R14, UR6, 0x2 ;  /* 0x000000060e0e7c11 */ /* 0x000fc4000f8e10ff */
[----:B------:R-:W-:Y:S02]  /*11c0*/  MOV R76, 0xff800000 ;  /* 0xff800000004c7802 */ /* 0x000fe40000000f00 */
[----:B------:R-:W-:Y:S02]  /*11d0*/  MOV R115, 0x3f800000 ;  /* 0x3f80000000737802 */ /* 0x000fe40000000f00 */
[C---:B------:R-:W-:Y:S02]  /*11e0*/  LOP3.LUT R72, R73.reuse, 0x20, RZ, 0x3c, !PT ;  /* 0x0000002049487812 */ /* 0x040fe400078e3cff */
[C---:B------:R-:W-:Y:S02]  /*11f0*/  LOP3.LUT R71, R73.reuse, 0x40, RZ, 0x3c, !PT ;  /* 0x0000004049477812 */ /* 0x040fe400078e3cff */
[----:B------:R-:W-:Y:S02]  /*1200*/  LOP3.LUT R70, R73, 0x60, RZ, 0x3c, !PT ;  /* 0x0000006049467812 */ /* 0x000fe400078e3cff */
[----:B------:R-:W-:-:S02]  /*1210*/  LOP3.LUT R18, R19, 0x40, RZ, 0x3c, !PT ;  /* 0x0000004013127812 */ /* 0x000fc400078e3cff */
[----:B01----:R-:W-:-:S07]  /*1220*/  LOP3.LUT R68, R69, 0x20, RZ, 0x3c, !PT ;  /* 0x0000002045447812 */ /* 0x003fce00078e3cff */
.L_x_1:
[----:B------:R-:W-:-:S04]  /*1230*/  IMAD.WIDE R46, R16, 0x2, R110 ;  /* 0x00000002102e7825 */ /* 0x000fc800078e026e */
[C---:B------:R-:W-:Y:S02]  /*1240*/  IMAD.WIDE R50, R16.reuse, 0x2, R102 ;  /* 0x0000000210327825 */ /* 0x040fe400078e0266 */
[----:B------:R-:W2:Y:S02]  /*1250*/  LDG.E.U16 R46, desc[UR10][R46.64] ;  /* 0x0000000a2e2e7981 */ /* 0x000ea4000c1e1500 */
[C---:B------:R-:W-:Y:S02]  /*1260*/  IMAD.WIDE R20, R16.reuse, 0x2, R100 ;  /* 0x0000000210147825 */ /* 0x040fe400078e0264 */
[----:B------:R-:W3:Y:S02]  /*1270*/  LDG.E.U16 R52, desc[UR10][R50.64] ;  /* 0x0000000a32347981 */ /* 0x000ee4000c1e1500 */
[C---:B------:R-:W-:Y:S02]  /*1280*/  IMAD.WIDE R48, R16.reuse, 0x2, R108 ;  /* 0x0000000210307825 */ /* 0x040fe400078e026c */
[----:B------:R-:W4:Y:S02]  /*1290*/  LDG.E.U16 R21, desc[UR10][R20.64] ;  /* 0x0000000a14157981 */ /* 0x000f24000c1e1500 */
[----:B------:R-:W-:-:S02]  /*12a0*/  IMAD.WIDE R22, R16, 0x2, R106 ;  /* 0x0000000210167825 */ /* 0x000fc400078e026a */
[----:B------:R-:W5:Y:S02]  /*12b0*/  LDG.E.U16 R53, desc[UR10][R48.64] ;  /* 0x0000000a30357981 */ /* 0x000f64000c1e1500 */
[C---:B------:R-:W-:Y:S02]  /*12c0*/  IMAD.WIDE R40, R16.reuse, 0x2, R98 ;  /* 0x0000000210287825 */ /* 0x040fe400078e0262 */
[----:B------:R-:W5:Y:S02]  /*12d0*/  LDG.E.U16 R22, desc[UR10][R22.64] ;  /* 0x0000000a16167981 */ /* 0x000f64000c1e1500 */
[C---:B------:R-:W-:Y:S02]  /*12e0*/  IMAD.WIDE R44, R16.reuse, 0x2, R96 ;  /* 0x00000002102c7825 */ /* 0x040fe400078e0260 */
[----:B------:R-:W5:Y:S02]  /*12f0*/  LDG.E.U16 R116, desc[UR10][R40.64] ;  /* 0x0000000a28747981 */ /* 0x000f64000c1e1500 */
[----:B------:R-:W-:-:S02]  /*1300*/  IMAD.WIDE R42, R16, 0x2, R104 ;  /* 0x00000002102a7825 */ /* 0x000fc400078e0268 */
[----:B------:R-:W5:Y:S04]  /*1310*/  LDG.E.U16 R45, desc[UR10][R44.64] ;  /* 0x0000000a2c2d7981 */ /* 0x000f68000c1e1500 */
[----:B------:R-:W5:Y:S01]  /*1320*/  LDG.E.U16 R47, desc[UR10][R42.64] ;  /* 0x0000000a2a2f7981 */ /* 0x000f62000c1e1500 */
[----:B------:R-:W-:Y:S06]  /*1330*/  BAR.SYNC.DEFER_BLOCKING 0x0 ;  /* 0x0000000000007b1d */ /* 0x000fec0000010000 */
[----:B--2---:R-:W-:Y:S04]  /*1340*/  STS.U16 [R73+UR6+0x2000], R46 ;  /* 0x0020002e49007988 */ /* 0x004fe80008000406 */
[----:B---3--:R-:W-:Y:S04]  /*1350*/  STS.U16 [R73+UR6+0x2800], R52 ;  /* 0x0028003449007988 */ /* 0x008fe80008000406 */
[----:B----4-:R-:W-:Y:S04]  /*1360*/  STS.U16 [R72+UR6+0x2a00], R21 ;  /* 0x002a001548007988 */ /* 0x010fe80008000406 */
[----:B-----5:R-:W-:Y:S04]  /*1370*/  STS.U16 [R72+UR6+0x2200], R53 ;  /* 0x0022003548007988 */ /* 0x020fe80008000406 */
[----:B------:R-:W-:Y:S04]  /*1380*/  STS.U16 [R71+UR6+0x2400], R22 ;  /* 0x0024001647007988 */ /* 0x000fe80008000406 */
[----:B------:R-:W-:Y:S04]  /*1390*/  STS.U16 [R71+UR6+0x2c00], R116 ;  /* 0x002c007447007988 */ /* 0x000fe80008000406 */
[----:B------:R-:W-:Y:S04]  /*13a0*/  STS.U16 [R70+UR6+0x2e00], R45 ;  /* 0x002e002d46007988 */ /* 0x000fe80008000406 */
[----:B------:R-:W-:Y:S01]  /*13b0*/  STS.U16 [R70+UR6+0x2600], R47 ;  /* 0x0026002f46007988 */ /* 0x000fe20008000406 */
[----:B------:R-:W-:Y:S06]  /*13c0*/  BAR.SYNC.DEFER_BLOCKING 0x0 ;  /* 0x0000000000007b1d */ /* 0x000fec0000010000 */
[----:B------:R-:W-:Y:S04]  /*13d0*/  LDSM.16.MT88.4 R60, [R69+UR6] ;  /* 0x00000006453c783b */ /* 0x000fe80008004200 */
[----:B------:R-:W0:Y:S04]  /*13e0*/  LDSM.16.M88.4 R48, [R19+UR6+0x2000] ;  /* 0x002000061330783b */ /* 0x000e280008000200 */
[----:B------:R-:W1:Y:S04]  /*13f0*/  LDSM.16.MT88.4 R56, [R68+UR6] ;  /* 0x000000064438783b */ /* 0x000e680008004200 */
[----:B------:R-:W2:Y:S04]  /*1400*/  LDSM.16.MT88.4 R40, [R69+UR6+0x400] ;  /* 0x000400064528783b */ /* 0x000ea80008004200 */
[----:B------:R-:W3:Y:S04]  /*1410*/  LDSM.16.MT88.4 R52, [R68+UR6+0x400] ;  /* 0x000400064434783b */ /* 0x000ee80008004200 */
[----:B------:R-:W-:Y:S04]  /*1420*/  LDSM.16.MT88.4 R64, [R69+UR6+0x800] ;  /* 0x000800064540783b */ /* 0x000fe80008004200 */
[----:B------:R-:W4:Y:S04]  /*1430*/  LDSM.16.M88.4 R20, [R18+UR6+0x2000] ;  /* 0x002000061214783b */ /* 0x000f280008000200 */
[----:B------:R-:W5:Y:S01]  /*1440*/  LDSM.16.MT88.4 R44, [R68+UR6+0x800] ;  /* 0x00080006442c783b */ /* 0x000f620008004200 */
[-C--:B0-----:R-:W-:Y:S08]  /*1450*/  HMMA.16816.F32 R60, R60, R48.reuse, RZ ;  /* 0x000000303c3c723c */ /* 0x081ff000000018ff */
[----:B-1----:R-:W-:-:S12]  /*1460*/  HMMA.16816.F32 R56, R56, R48, RZ ;  /* 0x000000303838723c */ /* 0x002fd800000018ff */
[-C--:B--2---:R-:W-:Y:S01]  /*1470*/  HMMA.16816.F32 R40, R40, R50.reuse, R60 ;  /* 0x000000322828723c */ /* 0x084fe2000000183c */
[----:B------:R-:W0:Y:S07]  /*1480*/  LDSM.16.MT88.4 R60, [R69+UR6+0xc00] ;  /* 0x000c0006453c783b */ /* 0x000e2e0008004200 */
[----:B---3--:R-:W-:Y:S01]  /*1490*/  HMMA.16816.F32 R48, R52, R50, R56 ;  /* 0x000000323430723c */ /* 0x008fe20000001838 */
[----:B------:R-:W1:Y:S04]  /*14a0*/  LDSM.16.MT88.4 R56, [R68+UR6+0xc00] ;  /* 0x000c00064438783b */ /* 0x000e680008004200 */
[----:B------:R-:W-:Y:S07]  /*14b0*/  LDSM.16.MT88.4 R52, [R69+UR6+0x1000] ;  /* 0x001000064534783b */ /* 0x000fee0008004200 */
[-C--:B----4-:R-:W-:Y:S01]  /*14c0*/  HMMA.16816.F32 R64, R64, R20.reuse, R40 ;  /* 0x000000144040723c */ /* 0x090fe20000001828 */
[----:B------:R-:W2:Y:S07]  /*14d0*/  LDSM.16.M88.4 R40, [R19+UR6+0x2080] ;  /* 0x002080061328783b */ /* 0x000eae0008000200 */
[----:B-----5:R-:W-:Y:S01]  /*14e0*/  HMMA.16816.F32 R44, R44, R20, R48 ;  /* 0x000000142c2c723c */ /* 0x020fe20000001830 */
[----:B------:R-:W3:Y:S11]  /*14f0*/  LDSM.16.MT88.4 R48, [R68+UR6+0x1000] ;  /* 0x001000064430783b */ /* 0x000ef60008004200 */
[-C--:B0-----:R-:W-:Y:S01]  /*1500*/  HMMA.16816.F32 R60, R60, R22.reuse, R64 ;  /* 0x000000163c3c723c */ /* 0x081fe20000001840 */
[----:B------:R-:W0:Y:S07]  /*1510*/  LDSM.16.MT88.4 R64, [R69+UR6+0x1400] ;  /* 0x001400064540783b */ /* 0x000e2e0008004200 */
[----:B-1----:R-:W-:Y:S01]  /*1520*/  HMMA.16816.F32 R44, R56, R22, R44 ;  /* 0x00000016382c723c */ /* 0x002fe2000000182c */
[----:B------:R-:W1:Y:S04]  /*1530*/  LDSM.16.MT88.4 R20, [R68+UR6+0x1400] ;  /* 0x001400064414783b */ /* 0x000e680008004200 */
[----:B------:R-:W-:Y:S07]  /*1540*/  LDSM.16.M88.4 R56, [R18+UR6+0x2080] ;  /* 0x002080061238783b */ /* 0x000fee0008000200 */
[-C--:B--2---:R-:W-:Y:S01]  /*1550*/  HMMA.16816.F32 R60, R52, R40.reuse, R60 ;  /* 0x00000028343c723c */ /* 0x084fe2000000183c */
[----:B------:R-:W2:Y:S07]  /*1560*/  LDSM.16.MT88.4 R52, [R69+UR6+0x1800] ;  /* 0x001800064534783b */ /* 0x000eae0008004200 */
[----:B---3--:R-:W-:Y:S01]  /*1570*/  HMMA.16816.F32 R44, R48, R40, R44 ;  /* 0x00000028302c723c */ /* 0x008fe2000000182c */
[----:B------:R-:W3:Y:S11]  /*1580*/  LDSM.16.MT88.4 R48, [R68+UR6+0x1800] ;  /* 0x001800064430783b */ /* 0x000ef60008004200 */
[-C--:B0-----:R-:W-:Y:S01]  /*1590*/  HMMA.16816.F32 R60, R64, R42.reuse, R60 ;  /* 0x0000002a403c723c */ /* 0x081fe2000000183c */
[----:B------:R-:W0:Y:S07]  /*15a0*/  LDSM.16.MT88.4 R64, [R69+UR6+0x1c00] ;  /* 0x001c00064540783b */ /* 0x000e2e0008004200 */
[----:B-1----:R-:W-:Y:S01]  /*15b0*/  HMMA.16816.F32 R20, R20, R42, R44 ;  /* 0x0000002a1414723c */ /* 0x002fe2000000182c */
[----:B------:R-:W1:Y:S11]  /*15c0*/  LDSM.16.MT88.4 R40, [R68+UR6+0x1c00] ;  /* 0x001c00064428783b */ /* 0x000e760008004200 */
[-C--:B--2---:R-:W-:Y:S01]  /*15d0*/  HMMA.16816.F32 R52, R52, R56.reuse, R60 ;  /* 0x000000383434723c */ /* 0x084fe2000000183c */
[----:B------:R-:W-:Y:S07]  /*15e0*/  BAR.SYNC.DEFER_BLOCKING 0x0 ;  /* 0x0000000000007b1d */ /* 0x000fee0000010000 */
[----:B---3--:R-:W-:-:S12]  /*15f0*/  HMMA.16816.F32 R20, R48, R56, R20 ;  /* 0x000000383014723c */ /* 0x008fd80000001814 */
[-C--:B0-----:R-:W-:Y:S08]  /*1600*/  HMMA.16816.F32 R52, R64, R58.reuse, R52 ;  /* 0x0000003a4034723c */ /* 0x081ff00000001834 */
[----:B-1----:R-:W-:Y:S11]  /*1610*/  HMMA.16816.F32 R20, R40, R58, R20 ;  /* 0x0000003a2814723c */ /* 0x002ff60000001814 */
[----:B------:R-:W-:Y:S01]  /*1620*/  FMUL R40, R52, UR9 ;  /* 0x0000000934287c20 */ /* 0x000fe20008400000 */
[----:B------:R-:W-:Y:S01]  /*1630*/  FMUL R41, R53, UR9 ;  /* 0x0000000935297c20 */ /* 0x000fe20008400000 */
[----:B------:R-:W-:Y:S01]  /*1640*/  FMUL R42, R54, UR9 ;  /* 0x00000009362a7c20 */ /* 0x000fe20008400000 */
[----:B------:R-:W-:-:S05]  /*1650*/  FMUL R43, R55, UR9 ;  /* 0x00000009372b7c20 */ /* 0x000fca0008400000 */
[----:B------:R-:W-:Y:S01]  /*1660*/  FMUL R44, R20, UR9 ;  /* 0x00000009142c7c20 */ /* 0x000fe20008400000 */
[----:B------:R-:W-:Y:S01]  /*1670*/  FMUL R45, R21, UR9 ;  /* 0x00000009152d7c20 */ /* 0x000fe20008400000 */
[----:B------:R-:W-:Y:S01]  /*1680*/  FMUL R46, R22, UR9 ;  /* 0x00000009162e7c20 */ /* 0x000fe20008400000 */
[----:B------:R-:W-:Y:S01]  /*1690*/  FMUL R47, R23, UR9 ;  /* 0x00000009172f7c20 */ /* 0x000fe20008400000 */
[----:B------:R-:W-:Y:S02]  /*16a0*/  FMNMX R40, R40, R41, !PT ;  /* 0x0000002928287209 */ /* 0x000fe40007800000 */
[----:B------:R-:W-:Y:S02]  /*16b0*/  FMNMX R42, R42, R43, !PT ;  /* 0x0000002b2a2a7209 */ /* 0x000fe40007800000 */
[----:B------:R-:W-:Y:S02]  /*16c0*/  FMNMX R44, R44, R45, !PT ;  /* 0x0000002d2c2c7209 */ /* 0x000fe40007800000 */
[----:B------:R-:W-:Y:S01]  /*16d0*/  FMNMX R46, R46, R47, !PT ;  /* 0x0000002f2e2e7209 */ /* 0x000fe20007800000 */
[----:B------:R-:W0:Y:S04]  /*16e0*/  SHFL.BFLY PT, R41, R40, 0x2, 0x1f ;  /* 0x0c401f0028297f89 */ /* 0x000e2800000e0000 */
[----:B------:R-:W1:Y:S04]  /*16f0*/  SHFL.BFLY PT, R43, R42, 0x2, 0x1f ;  /* 0x0c401f002a2b7f89 */ /* 0x000e6800000e0000 */
[----:B------:R-:W2:Y:S04]  /*1700*/  SHFL.BFLY PT, R45, R44, 0x2, 0x1f ;  /* 0x0c401f002c2d7f89 */ /* 0x000ea800000e0000 */
[----:B------:R-:W3:Y:S01]  /*1710*/  SHFL.BFLY PT, R47, R46, 0x2, 0x1f ;  /* 0x0c401f002e2f7f89 */ /* 0x000ee200000e0000 */
[----:B0-----:R-:W-:-:S02]  /*1720*/  FMNMX R41, R40, R41, !PT ;  /* 0x0000002928297209 */ /* 0x001fc40007800000 */
[----:B-1----:R-:W-:Y:S02]  /*1730*/  FMNMX R43, R42, R43, !PT ;  /* 0x0000002b2a2b7209 */ /* 0x002fe40007800000 */
[----:B--2---:R-:W-:Y:S02]  /*1740*/  FMNMX R45, R44, R45, !PT ;  /* 0x0000002d2c2d7209 */ /* 0x004fe40007800000 */
[----:B---3--:R-:W-:Y:S01]  /*1750*/  FMNMX R47, R46, R47, !PT ;  /* 0x0000002f2e2f7209 */ /* 0x008fe20007800000 */
        /* <DEDUP_REMOVED lines=8> */
[----:B------:R-:W-:Y:S04]  /*17e0*/  @P1 STS [R9+0x2000], R48 ;  /* 0x0020003009001388 */ /* 0x000fe80000000800 */
[----:B------:R-:W-:Y:S04]  /*17f0*/  @P1 STS [R9+0x2040], R50 ;  /* 0x0020403209001388 */ /* 0x000fe80000000800 */
[----:B------:R-:W-:Y:S04]  /*1800*/  @P1 STS [R9+0x2080], R56 ;  /* 0x0020803809001388 */ /* 0x000fe80000000800 */
[----:B------:R-:W-:Y:S01]  /*1810*/  @P1 STS [R9+0x20c0], R40 ;  /* 0x0020c02809001388 */ /* 0x000fe20000000800 */
[----:B------:R-:W-:Y:S06]  /*1820*/  BAR.SYNC.DEFER_BLOCKING 0x0 ;  /* 0x0000000000007b1d */ /* 0x000fec0000010000 */
[----:B------:R-:W0:Y:S04]  /*1830*/  @!P3 LDS R15, [R14+0x2000] ;  /* 0x002000000e0fb984 */ /* 0x000e280000000800 */
[----:B0-----:R-:W0:Y:S02]  /*1840*/  SHFL.BFLY PT, R42, R15, 0x1, 0x1f ;  /* 0x0c201f000f2a7f89 */ /* 0x001e2400000e0000 */
[----:B0-----:R-:W-:-:S05]  /*1850*/  FMNMX R41, R15, R42, !PT ;  /* 0x0000002a0f297209 */ /* 0x001fca0007800000 */
[----:B------:R-:W-:Y:S01]  /*1860*/  @P0 STS [R14+0x2000], R41 ;  /* 0x002000290e000388 */ /* 0x000fe20000000800 */
[----:B------:R-:W-:Y:S06]  /*1870*/  BAR.SYNC.DEFER_BLOCKING 0x0 ;  /* 0x0000000000007b1d */ /* 0x000fec0000010000 */
[----:B------:R-:W0:Y:S04]  /*1880*/  LDS R59, [R8+UR6+0x2000] ;  /* 0x00200006083b7984 */ /* 0x000e280008000800 */
[----:B------:R-:W1:Y:S04]  /*1890*/  LDS R58, [R8+UR6+0x2040] ;  /* 0x00204006083a7984 */ /* 0x000e680008000800 */
[----:B------:R-:W2:Y:S04]  /*18a0*/  LDS R61, [R8+UR6+0x2080] ;  /* 0x00208006083d7984 */ /* 0x000ea80008000800 */
[----:B------:R-:W3:Y:S01]  /*18b0*/  LDS R60, [R8+UR6+0x20c0] ;  /* 0x0020c006083c7984 */ /* 0x000ee20008000800 */
[----:B0-----:R-:W-:-:S02]  /*18c0*/  FMNMX R59, R59, R78, !PT ;  /* 0x0000004e3b3b7209 */ /* 0x001fc40007800000 */
[----:B-1----:R-:W-:Y:S02]  /*18d0*/  FMNMX R58, R58, R77, !PT ;  /* 0x0000004d3a3a7209 */ /* 0x002fe40007800000 */
[----:B--2---:R-:W-:Y:S02]  /*18e0*/  FMNMX R61, R61, R76, !PT ;  /* 0x0000004c3d3d7209 */ /* 0x004fe40007800000 */
[----:B---3--:R-:W-:Y:S01]  /*18f0*/  FMNMX R60, R60, R75, !PT ;  /* 0x0000004b3c3c7209 */ /* 0x008fe20007800000 */
[--C-:B------:R-:W-:Y:S01]  /*1900*/  FFMA R52, R52, UR9, -R59.reuse ;  /* 0x0000000934347c23 */ /* 0x100fe2000800083b */
[----:B------:R-:W-:Y:S01]  /*1910*/  FFMA R53, R53, UR9, -R59 ;  /* 0x0000000935357c23 */ /* 0x000fe2000800083b */
[--C-:B------:R-:W-:Y:S01]  /*1920*/  FFMA R54, R54, UR9, -R58.reuse ;  /* 0x0000000936367c23 */ /* 0x100fe2000800083a */
[----:B------:R-:W-:Y:S01]  /*1930*/  FFMA R55, R55, UR9, -R58 ;  /* 0x0000000937377c23 */ /* 0x000fe2000800083a */
[--C-:B------:R-:W-:Y:S01]  /*1940*/  FFMA R20, R20, UR9, -R61.reuse ;  /* 0x0000000914147c23 */ /* 0x100fe2000800083d */
[----:B------:R-:W-:Y:S01]  /*1950*/  FFMA R21, R21, UR9, -R61 ;  /* 0x0000000915157c23 */ /* 0x000fe2000800083d */
[--C-:B------:R-:W-:Y:S01]  /*1960*/  FFMA R22, R22, UR9, -R60.reuse ;  /* 0x0000000916167c23 */ /* 0x100fe2000800083c */
[----:B------:R-:W-:Y:S01]  /*1970*/  FFMA R23, R23, UR9, -R60 ;  /* 0x0000000917177c23 */ /* 0x000fe2000800083c */
[----:B------:R-:W-:Y:S01]  /*1980*/  FMUL R52, R52, 1.4426950216293334961 ;  /* 0x3fb8aa3b34347820 */ /* 0x000fe20000400000 */
[----:B------:R-:W-:Y:S01]  /*1990*/  FMUL R53, R53, 1.4426950216293334961 ;  /* 0x3fb8aa3b35357820 */ /* 0x000fe20000400000 */
[----:B------:R-:W-:Y:S01]  /*19a0*/  FMUL R54, R54, 1.4426950216293334961 ;  /* 0x3fb8aa3b36367820 */ /* 0x000fe20000400000 */
[----:B------:R-:W-:Y:S01]  /*19b0*/  FMUL R55, R55, 1.4426950216293334961 ;  /* 0x3fb8aa3b37377820 */ /* 0x000fe20000400000 */
[----:B------:R-:W-:Y:S01]  /*19c0*/  FMUL R20, R20, 1.4426950216293334961 ;  /* 0x3fb8aa3b14147820 */ /* 0x000fe20000400000 */
[----:B------:R-:W-:Y:S01]  /*19d0*/  FMUL R21, R21, 1.4426950216293334961 ;  /* 0x3fb8aa3b15157820 */ /* 0x000fe20000400000 */
[----:B------:R-:W-:Y:S01]  /*19e0*/  FMUL R22, R22, 1.4426950216293334961 ;  /* 0x3fb8aa3b16167820 */ /* 0x000fe20000400000 */
[----:B------:R-:W-:Y:S01]  /*19f0*/  FMUL R23, R23, 1.4426950216293334961 ;  /* 0x3fb8aa3b17177820 */ /* 0x000fe20000400000 */
[----:B------:R-:W-:Y:S01]  /*1a00*/  MUFU.EX2 R56, R52 ;  /* 0x0000003400387308 */ /* 0x000fe20000000800 */
[----:B------:R-:W-:Y:S07]  /*1a10*/  BAR.SYNC.DEFER_BLOCKING 0x0 ;  /* 0x0000000000007b1d */ /* 0x000fee0000010000 */
[----:B------:R-:W0:Y:S08]  /*1a20*/  MUFU.EX2 R57, R53 ;  /* 0x0000003500397308 */ /* 0x000e300000000800 */
[----:B------:R-:W-:Y:S08]  /*1a30*/  MUFU.EX2 R62, R54 ;  /* 0x00000036003e7308 */ /* 0x000ff00000000800 */
[----:B------:R-:W1:Y:S08]  /*1a40*/  MUFU.EX2 R63, R55 ;  /* 0x00000037003f7308 */ /* 0x000e700000000800 */
[----:B------:R-:W-:Y:S08]  /*1a50*/  MUFU.EX2 R64, R20 ;  /* 0x0000001400407308 */ /* 0x000ff00000000800 */
[----:B------:R-:W2:Y:S08]  /*1a60*/  MUFU.EX2 R65, R21 ;  /* 0x0000001500417308 */ /* 0x000eb00000000800 */
[----:B------:R-:W-:Y:S08]  /*1a70*/  MUFU.EX2 R66, R22 ;  /* 0x0000001600427308 */ /* 0x000ff00000000800 */
[----:B------:R-:W3:Y:S01]  /*1a80*/  MUFU.EX2 R67, R23 ;  /* 0x0000001700437308 */ /* 0x000ee20000000800 */
[----:B0-----:R-:W-:Y:S01]  /*1a90*/  FADD R40, R56, R57 ;  /* 0x0000003938287221 */ /* 0x001fe20000000000 */
[----:B-1----:R-:W-:Y:S01]  /*1aa0*/  FADD R41, R62, R63 ;  /* 0x0000003f3e297221 */ /* 0x002fe20000000000 */
[----:B--2---:R-:W-:-:S03]  /*1ab0*/  FADD R20, R64, R65 ;  /* 0x0000004140147221 */ /* 0x004fc60000000000 */
[----:B------:R-:W0:Y:S04]  /*1ac0*/  SHFL.BFLY PT, R43, R40, 0x2, 0x1f ;  /* 0x0c401f00282b7f89 */ /* 0x000e2800000e0000 */
[----:B------:R-:W1:Y:S01]  /*1ad0*/  SHFL.BFLY PT, R44, R41, 0x2, 0x1f ;  /* 0x0c401f00292c7f89 */ /* 0x000e6200000e0000 */
[----:B---3--:R-:W-:-:S03]  /*1ae0*/  FADD R42, R66, R67 ;  /* 0x00000043422a7221 */ /* 0x008fc60000000000 */
[----:B------:R-:W2:Y:S04]  /*1af0*/  SHFL.BFLY PT, R21, R20, 0x2, 0x1f ;  /* 0x0c401f0014157f89 */ /* 0x000ea800000e0000 */
[----:B------:R-:W3:Y:S01]  /*1b00*/  SHFL.BFLY PT, R45, R42, 0x2, 0x1f ;  /* 0x0c401f002a2d7f89 */ /* 0x000ee200000e0000 */
[----:B0-----:R-:W-:Y:S01]  /*1b10*/  FADD R43, R40, R43 ;  /* 0x0000002b282b7221 */ /* 0x001fe20000000000 */
[----:B-1----:R-:W-:-:S04]  /*1b20*/  FADD R44, R41, R44 ;  /* 0x0000002c292c7221 */ /* 0x002fc80000000000 */
[----:B------:R-:W0:Y:S01]  /*1b30*/  SHFL.BFLY PT, R22, R43, 0x1, 0x1f ;  /* 0x0c201f002b167f89 */ /* 0x000e2200000e0000 */
[----:B--2---:R-:W-:Y:S01]  /*1b40*/  FADD R23, R20, R21 ;  /* 0x0000001514177221 */ /* 0x004fe20000000000 */
[----:B---3--:R-:W-:Y:S02]  /*1b50*/  FADD R45, R42, R45 ;  /* 0x0000002d2a2d7221 */ /* 0x008fe40000000000 */
[----:B------:R-:W1:Y:S04]  /*1b60*/  SHFL.BFLY PT, R21, R44, 0x1, 0x1f ;  /* 0x0c201f002c157f89 */ /* 0x000e6800000e0000 */
[----:B------:R-:W2:Y:S04]  /*1b70*/  SHFL.BFLY PT, R46, R23, 0x1, 0x1f ;  /* 0x0c201f00172e7f89 */ /* 0x000ea800000e0000 */
[----:B------:R-:W3:Y:S01]  /*1b80*/  SHFL.BFLY PT, R40, R45, 0x1, 0x1f ;  /* 0x0c201f002d287f89 */ /* 0x000ee200000e0000 */
[----:B0-----:R-:W-:-:S05]  /*1b90*/  FADD R22, R43, R22 ;  /* 0x000000162b167221 */ /* 0x001fca0000000000 */
[----:B------:R-:W-:Y:S01]  /*1ba0*/  @P1 STS [R9+0x2000], R22 ;  /* 0x0020001609001388 */ /* 0x000fe20000000800 */
[----:B-1----:R-:W-:Y:S01]  /*1bb0*/  FADD R20, R44, R21 ;  /* 0x000000152c147221 */ /* 0x002fe20000000000 */
[----:B--2---:R-:W-:Y:S01]  /*1bc0*/  FADD R42, R23, R46 ;  /* 0x0000002e172a7221 */ /* 0x004fe20000000000 */
[----:B---3--:R-:W-:-:S03]  /*1bd0*/  FADD R40, R45, R40 ;  /* 0x000000282d287221 */ /* 0x008fc60000000000 */
[----:B------:R-:W-:Y:S04]  /*1be0*/  @P1 STS [R9+0x2040], R20 ;  /* 0x0020401409001388 */ /* 0x000fe80000000800 */
[----:B------:R-:W-:Y:S04]  /*1bf0*/  @P1 STS [R9+0x2080], R42 ;  /* 0x0020802a09001388 */ /* 0x000fe80000000800 */
[----:B------:R-:W-:Y:S01]  /*1c00*/  @P1 STS [R9+0x20c0], R40 ;  /* 0x0020c02809001388 */ /* 0x000fe20000000800 */
[----:B------:R-:W-:Y:S06]  /*1c10*/  BAR.SYNC.DEFER_BLOCKING 0x0 ;  /* 0x0000000000007b1d */ /* 0x000fec0000010000 */
[----:B------:R-:W0:Y:S04]  /*1c20*/  @!P3 LDS R2, [R14+0x2000] ;  /* 0x002000000e02b984 */ /* 0x000e280000000800 */
[----:B0-----:R-:W0:Y:S02]  /*1c30*/  SHFL.BFLY PT, R21, R2, 0x1, 0x1f ;  /* 0x0c201f0002157f89 */ /* 0x001e2400000e0000 */
[----:B0-----:R-:W-:-:S05]  /*1c40*/  FADD R21, R2, R21 ;  /* 0x0000001502157221 */ /* 0x001fca0000000000 */
[----:B------:R0:W-:Y:S01]  /*1c50*/  @P0 STS [R14+0x2000], R21 ;  /* 0x002000150e000388 */ /* 0x0001e20000000800 */
[----:B------:R-:W-:Y:S01]  /*1c60*/  BAR.SYNC.DEFER_BLOCKING 0x0 ;  /* 0x0000000000007b1d */ /* 0x000fe20000010000 */
[----:B------:R-:W-:-:S04]  /*1c70*/  IMAD.WIDE R44, R17, 0x2, R90 ;  /* 0x00000002112c7825 */ /* 0x000fc800078e025a */
[----:B------:R-:W-:-:S04]  /*1c80*/  IMAD.WIDE R46, R17, 0x2, R88 ;  /* 0x00000002112e7825 */ /* 0x000fc800078e0258 */
[----:B------:R-:W-:-:S04]  /*1c90*/  IMAD.WIDE R42, R17, 0x2, R86 ;  /* 0x00000002112a7825 */ /* 0x000fc800078e0256 */
[----:B------:R-:W-:-:S04]  /*1ca0*/  IMAD.WIDE R50, R17, 0x2, R94 ;  /* 0x0000000211327825 */ /* 0x000fc800078e025e */
[----:B------:R-:W-:-:S04]  /*1cb0*/  IMAD.WIDE R48, R17, 0x2, R92 ;  /* 0x0000000211307825 */ /* 0x000fc800078e025c */
[C---:B------:R-:W-:Y:S01]  /*1cc0*/  IMAD.WIDE R40, R17.reuse, 0x2, R84 ;  /* 0x0000000211287825 */ /* 0x040fe200078e0254 */
[----:B------:R-:W2:Y:S03]  /*1cd0*/  LDG.E.U16 R116, desc[UR10][R50.64] ;  /* 0x0000000a32747981 */ /* 0x000ea6000c1e1500 */
[C---:B0-----:R-:W-:Y:S01]  /*1ce0*/  IMAD.WIDE R20, R17.reuse, 0x2, R82 ;  /* 0x0000000211147825 */ /* 0x041fe200078e0252 */
[----:B------:R0:W3:Y:S03]  /*1cf0*/  LDG.E.U16 R118, desc[UR10][R48.64] ;  /* 0x0000000a30767981 */ /* 0x0000e6000c1e1500 */
[----:B------:R-:W-:Y:S01]  /*1d00*/  IMAD.WIDE R22, R17, 0x2, R80 ;  /* 0x0000000211167825 */ /* 0x000fe200078e0250 */
[----:B------:R-:W4:Y:S04]  /*1d10*/  LDG.E.U16 R44, desc[UR10][R44.64] ;  /* 0x0000000a2c2c7981 */ /* 0x000f28000c1e1500 */
[----:B------:R-:W5:Y:S04]  /*1d20*/  LDG.E.U16 R46, desc[UR10][R46.64] ;  /* 0x0000000a2e2e7981 */ /* 0x000f68000c1e1500 */
[----:B------:R-:W5:Y:S04]  /*1d30*/  LDG.E.U16 R42, desc[UR10][R42.64] ;  /* 0x0000000a2a2a7981 */ /* 0x000f68000c1e1500 */
[----:B------:R1:W5:Y:S04]  /*1d40*/  LDG.E.U16 R120, desc[UR10][R40.64] ;  /* 0x0000000a28787981 */ /* 0x000368000c1e1500 */
[----:B------:R-:W5:Y:S04]  /*1d50*/  LDG.E.U16 R122, desc[UR10][R20.64] ;  /* 0x0000000a147a7981 */ /* 0x000f68000c1e1500 */
[----:B------:R-:W5:Y:S04]  /*1d60*/  LDG.E.U16 R124, desc[UR10][R22.64] ;  /* 0x0000000a167c7981 */ /* 0x000f68000c1e1500 */
[----:B------:R-:W-:Y:S04]  /*1d70*/  LDS R52, [R8+UR6+0x2000] ;  /* 0x0020000608347984 */ /* 0x000fe80008000800 */
[----:B------:R-:W1:Y:S04]  /*1d80*/  LDS R53, [R8+UR6+0x2040] ;  /* 0x0020400608357984 */ /* 0x000e680008000800 */
[----:B------:R-:W-:Y:S04]  /*1d90*/  LDS R54, [R8+UR6+0x2080] ;  /* 0x0020800608367984 */ /* 0x000fe80008000800 */
[----:B------:R-:W-:Y:S01]  /*1da0*/  LDS R55, [R8+UR6+0x20c0] ;  /* 0x0020c00608377984 */ /* 0x000fe20008000800 */
[----:B------:R-:W-:Y:S01]  /*1db0*/  BAR.SYNC.DEFER_BLOCKING 0x0 ;  /* 0x0000000000007b1d */ /* 0x000fe20000010000 */
[----:B0-----:R-:W-:-:S02]  /*1dc0*/  F2FP.F16.F32.PACK_AB R48, R57, R56 ;  /* 0x000000383930723e */ /* 0x001fc400000000ff */
[----:B------:R-:W-:Y:S02]  /*1dd0*/  F2FP.F16.F32.PACK_AB R49, R63, R62 ;  /* 0x0000003e3f31723e */ /* 0x000fe400000000ff */
[----:B------:R-:W-:Y:S02]  /*1de0*/  F2FP.F16.F32.PACK_AB R50, R65, R64 ;  /* 0x000000404132723e */ /* 0x000fe400000000ff */
[----:B------:R-:W-:Y:S01]  /*1df0*/  F2FP.F16.F32.PACK_AB R51, R67, R66 ;  /* 0x000000424333723e */ /* 0x000fe200000000ff */
[----:B-1----:R-:W-:-:S04]  /*1e00*/  FADD R40, -R59, R78 ;  /* 0x0000004e3b287221 */ /* 0x002fc80000000100 */
[----:B------:R-:W-:Y:S01]  /*1e10*/  FMUL R56, R40, 1.4426950216293334961 ;  /* 0x3fb8aa3b28387820 */ /* 0x000fe20000400000 */
[----:B------:R-:W-:-:S04]  /*1e20*/  FADD R40, -R58, R77 ;  /* 0x0000004d3a287221 */ /* 0x000fc80000000100 */
[----:B------:R-:W-:Y:S01]  /*1e30*/  FMUL R57, R40, 1.4426950216293334961 ;  /* 0x3fb8aa3b28397820 */ /* 0x000fe20000400000 */
[----:B------:R-:W0:Y:S08]  /*1e40*/  MUFU.EX2 R56, R56 ;  /* 0x0000003800387308 */ /* 0x000e300000000800 */
[----:B------:R-:W1:Y:S01]  /*1e50*/  MUFU.EX2 R57, R57 ;  /* 0x0000003900397308 */ /* 0x000e620000000800 */
[C---:B0-----:R-:W-:Y:S01]  /*1e60*/  FMUL R24, R56.reuse, R24 ;  /* 0x0000001838187220 */ /* 0x041fe20000400000 */
[C---:B------:R-:W-:Y:S01]  /*1e70*/  FMUL R25, R56.reuse, R25 ;  /* 0x0000001938197220 */ /* 0x040fe20000400000 */
[C---:B------:R-:W-:Y:S01]  /*1e80*/  FMUL R36, R56.reuse, R36 ;  /* 0x0000002438247220 */ /* 0x040fe20000400000 */
[----:B------:R-:W-:Y:S01]  /*1e90*/  FMUL R37, R56, R37 ;  /* 0x0000002538257220 */ /* 0x000fe20000400000 */
[C---:B-1----:R-:W-:Y:S01]  /*1ea0*/  FMUL R26, R57.reuse, R26 ;  /* 0x0000001a391a7220 */ /* 0x042fe20000400000 */
[C---:B------:R-:W-:Y:S01]  /*1eb0*/  FMUL R27, R57.reuse, R27 ;  /* 0x0000001b391b7220 */ /* 0x040fe20000400000 */
[C---:B------:R-:W-:Y:S01]  /*1ec0*/  FMUL R38, R57.reuse, R38 ;  /* 0x0000002639267220 */ /* 0x040fe20000400000 */
[----:B------:R-:W-:Y:S01]  /*1ed0*/  FMUL R39, R57, R39 ;  /* 0x0000002739277220 */ /* 0x000fe20000400000 */
[----:B------:R-:W-:-:S04]  /*1ee0*/  UIADD3 UR4, UPT, UPT, UR4, 0x10, URZ ;  /* 0x0000001004047890 */ /* 0x000fc8000fffe0ff */
[----:B------:R-:W-:Y:S01]  /*1ef0*/  UISETP.GE.AND UP0, UPT, UR4, UR12, UPT ;  /* 0x0000000c0400728c */ /* 0x000fe2000bf06270 */
[----:B------:R-:W-:Y:S02]  /*1f00*/  FFMA2 R114, R114.F32x2.HI_LO, R56.F32x2.HI_LO, R52.F32x2.HI_LO ;  /* 0x0000003872727249 */ /* 0x000fe40000000034 */
[----:B------:R-:W-:Y:S01]  /*1f10*/  IMAD.MOV.U32 R78, RZ, RZ, R59 ;  /* 0x000000ffff4e7224 */ /* 0x000fe200078e003b */
[----:B------:R-:W-:Y:S01]  /*1f20*/  MOV R77, R58 ;  /* 0x0000003a004d7202 */ /* 0x000fe20000000f00 */
[----:B--2---:R-:W-:Y:S04]  /*1f30*/  STS.U16 [R11+UR6+0x2000], R116 ;  /* 0x002000740b007988 */ /* 0x004fe80008000406 */
[----:B---3--:R-:W-:Y:S04]  /*1f40*/  STS.U16 [R11+UR6+0x2200], R118 ;  /* 0x002200760b007988 */ /* 0x008fe80008000406 */
[----:B----4-:R-:W-:Y:S04]  /*1f50*/  STS.U16 [R11+UR6+0x2400], R44 ;  /* 0x0024002c0b007988 */ /* 0x010fe80008000406 */
[----:B-----5:R-:W-:Y:S04]  /*1f60*/  STS.U16 [R11+UR6+0x2600], R46 ;  /* 0x0026002e0b007988 */ /* 0x020fe80008000406 */
[----:B------:R-:W-:Y:S04]  /*1f70*/  STS.U16 [R11+UR6+0x2800], R42 ;  /* 0x0028002a0b007988 */ /* 0x000fe80008000406 */
[----:B------:R-:W-:Y:S04]  /*1f80*/  STS.U16 [R11+UR6+0x2a00], R120 ;  /* 0x002a00780b007988 */ /* 0x000fe80008000406 */
[----:B------:R-:W-:Y:S04]  /*1f90*/  STS.U16 [R11+UR6+0x2c00], R122 ;  /* 0x002c007a0b007988 */ /* 0x000fe80008000406 */
[----:B------:R-:W-:Y:S04]  /*1fa0*/  STS.U16 [R11+UR6+0x2e00], R124 ;  /* 0x002e007c0b007988 */ /* 0x000fe80008000406 */
[----:B------:R0:W-:Y:S01]  /*1fb0*/  STSM.16.M88.4 [R10+0x3000], R48 ;  /* 0x003000300a007844 */ /* 0x0001e20000000200 */
[----:B------:R-:W-:Y:S06]  /*1fc0*/  BAR.SYNC.DEFER_BLOCKING 0x0 ;  /* 0x0000000000007b1d */ /* 0x000fec0000010000 */
[----:B------:R-:W-:Y:S04]  /*1fd0*/  LDSM.16.M88.4 R44, [R13+UR6+0x3000] ;  /* 0x003000060d2c783b */ /* 0x000fe80008000200 */
[----:B------:R-:W1:Y:S04]  /*1fe0*/  LDSM.16.M88.4 R20, [R12+0x2000] ;  /* 0x002000000c14783b */ /* 0x000e680000000200 */
[----:B------:R-:W2:Y:S01]  /*1ff0*/  LDSM.16.M88.4 R40, [R13+UR6+0x3200] ;  /* 0x003200060d28783b */ /* 0x000ea20008000200 */
[----:B0-----:R-:W-:Y:S01]  /*2000*/  FADD R48, -R61, R76 ;  /* 0x0000004c3d307221 */ /* 0x001fe20000000100 */
[----:B------:R-:W-:-:S03]  /*2010*/  FADD R49, -R60, R75 ;  /* 0x0000004b3c317221 */ /* 0x000fc60000000100 */
[----:B------:R-:W-:Y:S01]  /*2020*/  FMUL R48, R48, 1.4426950216293334961 ;  /* 0x3fb8aa3b30307820 */ /* 0x000fe20000400000 */
[----:B------:R-:W-:-:S05]  /*2030*/  FMUL R49, R49, 1.4426950216293334961 ;  /* 0x3fb8aa3b31317820 */ /* 0x000fca0000400000 */
[----:B------:R-:W0:Y:S08]  /*2040*/  MUFU.EX2 R48, R48 ;  /* 0x0000003000307308 */ /* 0x000e300000000800 */
[----:B------:R-:W3:Y:S01]  /*2050*/  MUFU.EX2 R49, R49 ;  /* 0x0000003100317308 */ /* 0x000ee20000000800 */
[C---:B0-----:R-:W-:Y:S01]  /*2060*/  FMUL R28, R48.reuse, R28 ;  /* 0x0000001c301c7220 */ /* 0x041fe20000400000 */
[C---:B------:R-:W-:Y:S01]  /*2070*/  FMUL R29, R48.reuse, R29 ;  /* 0x0000001d301d7220 */ /* 0x040fe20000400000 */
[C---:B------:R-:W-:Y:S01]  /*2080*/  FMUL R32, R48.reuse, R32 ;  /* 0x0000002030207220 */ /* 0x040fe20000400000 */
[----:B------:R-:W-:Y:S01]  /*2090*/  FMUL R33, R48, R33 ;  /* 0x0000002130217220 */ /* 0x000fe20000400000 */
[----:B-1----:R-:W-:Y:S01]  /*20a0*/  HMMA.16816.F32 R24, R44, R20, R24 ;  /* 0x000000142c18723c */ /* 0x002fe20000001818 */
[C---:B---3--:R-:W-:Y:S01]  /*20b0*/  FMUL R30, R49.reuse, R30 ;  /* 0x0000001e311e7220 */ /* 0x048fe20000400000 */
[C---:B------:R-:W-:Y:S01]  /*20c0*/  FMUL R31, R49.reuse, R31 ;  /* 0x0000001f311f7220 */ /* 0x040fe20000400000 */
[C---:B------:R-:W-:Y:S01]  /*20d0*/  FMUL R34, R49.reuse, R34 ;  /* 0x0000002231227220 */ /* 0x040fe20000400000 */
[----:B------:R-:W-:-:S04]  /*20e0*/  FMUL R35, R49, R35 ;  /* 0x0000002331237220 */ /* 0x000fc80000400000 */
[----:B------:R-:W-:Y:S01]  /*20f0*/  HMMA.16816.F32 R36, R44, R22, R36 ;  /* 0x000000162c24723c */ /* 0x000fe20000001824 */
[----:B------:R-:W0:Y:S08]  /*2100*/  LDC R44, c[0x0][0x3d4] ;  /* 0x0000f500ff2c7b82 */ /* 0x000e300000000800 */
[----:B------:R-:W1:Y:S01]  /*2110*/  LDC R45, c[0x0][0x3c4] ;  /* 0x0000f100ff2d7b82 */ /* 0x000e620000000800 */
[C---:B--2---:R-:W-:Y:S08]  /*2120*/  HMMA.16816.F32 R28, R40.reuse, R20, R28 ;  /* 0x00000014281c723c */ /* 0x044ff0000000181c */
[----:B------:R-:W-:Y:S01]  /*2130*/  HMMA.16816.F32 R32, R40, R22, R32 ;  /* 0x000000162820723c */ /* 0x000fe20000001820 */
[----:B------:R-:W-:-:S02]  /*2140*/  FFMA2 R112, R112.F32x2.HI_LO, R48.F32x2.HI_LO, R54.F32x2.HI_LO ;  /* 0x0000003070707249 */ /* 0x000fc40000000036 */
[----:B------:R-:W-:Y:S02]  /*2150*/  IMAD.MOV.U32 R76, RZ, RZ, R61 ;  /* 0x000000ffff4c7224 */ /* 0x000fe400078e003d */
[----:B------:R-:W-:Y:S01]  /*2160*/  IMAD.MOV.U32 R75, RZ, RZ, R60 ;  /* 0x000000ffff4b7224 */ /* 0x000fe200078e003c */
[----:B0-----:R-:W-:Y:S01]  /*2170*/  LEA R17, R44, R17, 0x4 ;  /* 0x000000112c117211 */ /* 0x001fe200078e20ff */
[----:B-1----:R-:W-:Y:S01]  /*2180*/  IMAD R16, R45, 0x10, R16 ;  /* 0x000000102d107824 */ /* 0x002fe200078e0210 */
[----:B------:R-:W-:-:S12]  /*2190*/  BRA.U !UP0, `(.L_x_1) ;  /* 0xfffffff108247547 */ /* 0x000fd8000b83ffff */
.L_x_0:
[C---:B------:R-:W-:Y:S01]  /*21a0*/  FSETP.GT.AND P4, PT, |R115|.reuse, 8.50705917302346158658e+37, PT ;  /* 0x7e8000007300780b */ /* 0x040fe20003f84200 */
[----:B------:R-:W-:Y:S01]  /*21b0*/  IMAD.MOV.U32 R17, RZ, RZ, R25 ;  /* 0x000000ffff117224 */ /* 0x000fe200078e0019 */
[----:B------:R-:W-:Y:S01]  /*21c0*/  FSETP.GEU.AND P5, PT, |R115|, 1.175494350822287508e-38, PT ;  /* 0x008000007300780b */ /* 0x000fe20003fae200 */
[----:B------:R-:W0:Y:S01]  /*21d0*/  S2UR UR5, SR_CgaCtaId ;  /* 0x00000000000579c3 */ /* 0x000e220000008800 */
[----:B------:R-:W-:Y:S01]  /*21e0*/  LOP3.LUT R41, R5, 0x60, R4, 0xf8, !PT ;  /* 0x0000006005297812 */ /* 0x000fe200078ef804 */
[C---:B------:R-:W-:Y:S01]  /*21f0*/  FMUL R4, R115.reuse, 8388608 ;  /* 0x4b00000073047820 */ /* 0x040fe20000400000 */
[----:B------:R-:W-:Y:S01]  /*2200*/  FSETP.GEU.AND P6, PT, R115, 1.175494350822287508e-38, PT ;  /* 0x008000007300780b */ /* 0x000fe20003fce000 */
[----:B------:R-:W-:Y:S01]  /*2210*/  FMUL R5, R114, 8388608 ;  /* 0x4b00000072057820 */ /* 0x000fe20000400000 */
[----:B------:R-:W-:Y:S01]  /*2220*/  LOP3.LUT R6, R7, R6, RZ, 0x3c, !PT ;  /* 0x0000000607067212 */ /* 0x000fe200078e3cff */
[----:B------:R-:W-:Y:S01]  /*2230*/  IMAD.MOV.U32 R7, RZ, RZ, R27 ;  /* 0x000000ffff077224 */ /* 0x000fe200078e001b */
[----:B------:R-:W-:Y:S01]  /*2240*/  FSEL R4, R4, R115, !P6 ;  /* 0x0000007304047208 */ /* 0x000fe20007000000 */
[----:B------:R-:W-:Y:S01]  /*2250*/  IMAD.MOV.U32 R27, RZ, RZ, R39 ;  /* 0x000000ffff1b7224 */ /* 0x000fe200078e0027 */
[C---:B------:R-:W-:Y:S01]  /*2260*/  FSETP.GEU.AND P0, PT, R114.reuse, 1.175494350822287508e-38, PT ;  /* 0x008000007200780b */ /* 0x040fe20003f0e000 */
[----:B------:R-:W-:Y:S01]  /*2270*/  @P4 FMUL R115, R115, 0.25 ;  /* 0x3e80000073734820 */ /* 0x000fe20000400000 */
[----:B------:R-:W-:Y:S01]  /*2280*/  @P4 FMUL R7, R7, 0.25 ;  /* 0x3e80000007074820 */ /* 0x000fe20000400000 */
[----:B------:R-:W-:Y:S01]  /*2290*/  FSETP.GT.AND P3, PT, |R114|, 8.50705917302346158658e+37, PT ;  /* 0x7e8000007200780b */ /* 0x000fe20003f64200 */
[----:B------:R-:W-:Y:S01]  /*22a0*/  @P4 FMUL R27, R27, 0.25 ;  /* 0x3e8000001b1b4820 */ /* 0x000fe20000400000 */
[----:B------:R-:W-:Y:S01]  /*22b0*/  @!P5 FMUL R115, R115, 16777216 ;  /* 0x4b8000007373d820 */ /* 0x000fe20000400000 */
[----:B------:R-:W-:Y:S01]  /*22c0*/  @!P5 FMUL R7, R7, 16777216 ;  /* 0x4b8000000707d820 */ /* 0x000fe20000400000 */
[----:B------:R-:W-:Y:S01]  /*22d0*/  FSEL R5, R5, R114, !P0 ;  /* 0x0000007205057208 */ /* 0x000fe20004000000 */
[----:B------:R-:W-:Y:S01]  /*22e0*/  @P4 FMUL R38, R38, 0.25 ;  /* 0x3e80000026264820 */ /* 0x000fe20000400000 */
[----:B------:R-:W1:Y:S01]  /*22f0*/  MUFU.RCP R2, R115 ;  /* 0x0000007300027308 */ /* 0x000e620000001000 */
[----:B------:R-:W-:Y:S01]  /*2300*/  MOV R25, R32 ;  /* 0x0000002000197202 */ /* 0x000fe20000000f00 */
[----:B------:R-:W-:Y:S01]  /*2310*/  @P4 FMUL R26, R26, 0.25 ;  /* 0x3e8000001a1a4820 */ /* 0x000fe20000400000 */
[----:B------:R-:W-:Y:S01]  /*2320*/  FSETP.GEU.AND P1, PT, |R114|, 1.175494350822287508e-38, PT ;  /* 0x008000007200780b */ /* 0x000fe20003f2e200 */
[----:B------:R-:W-:Y:S01]  /*2330*/  @!P5 FMUL R27, R27, 16777216 ;  /* 0x4b8000001b1bd820 */ /* 0x000fe20000400000 */
[----:B------:R-:W-:Y:S01]  /*2340*/  MOV R19, R24 ;  /* 0x0000001800137202 */ /* 0x000fe20000000f00 */
[----:B------:R-:W-:Y:S01]  /*2350*/  @!P5 FMUL R38, R38, 16777216 ;  /* 0x4b8000002626d820 */ /* 0x000fe20000400000 */
[----:B------:R-:W-:Y:S01]  /*2360*/  MOV R15, R37 ;  /* 0x00000025000f7202 */ /* 0x000fe20000000f00 */
[----:B------:R-:W-:Y:S01]  /*2370*/  @P3 FMUL R114, R114, 0.25 ;  /* 0x3e80000072723820 */ /* 0x000fe20000400000 */
[----:B------:R-:W-:Y:S01]  /*2380*/  FSEL R8, RZ, -23, P0 ;  /* 0xc1b80000ff087808 */ /* 0x000fe20000000000 */
[----:B------:R-:W-:Y:S01]  /*2390*/  @P3 FMUL R36, R36, 0.25 ;  /* 0x3e80000024243820 */ /* 0x000fe20000400000 */
[----:B------:R-:W-:Y:S01]  /*23a0*/  FSETP.GT.AND P0, PT, |R112|, 8.50705917302346158658e+37, PT ;  /* 0x7e8000007000780b */ /* 0x000fe20003f04200 */
[----:B------:R-:W-:Y:S01]  /*23b0*/  @P3 FMUL R15, R15, 0.25 ;  /* 0x3e8000000f0f3820 */ /* 0x000fe20000400000 */
[----:B------:R-:W-:Y:S01]  /*23c0*/  FSEL R9, RZ, -23, P6 ;  /* 0xc1b80000ff097808 */ /* 0x000fe20003000000 */
[----:B------:R-:W-:Y:S01]  /*23d0*/  @P3 FMUL R17, R17, 0.25 ;  /* 0x3e80000011113820 */ /* 0x000fe20000400000 */
[----:B------:R-:W-:Y:S01]  /*23e0*/  FSETP.GT.AND P6, PT, |R113|, 8.50705917302346158658e+37, PT ;  /* 0x7e8000007100780b */ /* 0x000fe20003fc4200 */
[----:B------:R-:W-:Y:S01]  /*23f0*/  @P3 FMUL R19, R19, 0.25 ;  /* 0x3e80000013133820 */ /* 0x000fe20000400000 */
[----:B-1----:R-:W-:Y:S01]  /*2400*/  FMUL R32, R2, R7 ;  /* 0x0000000702207220 */ /* 0x002fe20000400000 */
[----:B------:R-:W-:Y:S01]  /*2410*/  IADD3 R7, PT, PT, R5, -0x3f3504f3, RZ ;  /* 0xc0cafb0d05077810 */ /* 0x000fe20007ffe0ff */
[----:B------:R-:W-:Y:S01]  /*2420*/  @!P5 FMUL R26, R26, 16777216 ;  /* 0x4b8000001a1ad820 */ /* 0x000fe20000400000 */
[----:B------:R-:W-:Y:S01]  /*2430*/  FSETP.GEU.AND P3, PT, |R112|, 1.175494350822287508e-38, PT ;  /* 0x008000007000780b */ /* 0x000fe20003f6e200 */
[----:B------:R-:W-:Y:S01]  /*2440*/  @!P1 FMUL R114, R114, 16777216 ;  /* 0x4b80000072729820 */ /* 0x000fe20000400000 */
[----:B------:R-:W-:Y:S01]  /*2450*/  LOP3.LUT R10, R7, 0xff800000, RZ, 0xc0, !PT ;  /* 0xff800000070a7812 */ /* 0x000fe200078ec0ff */
[----:B------:R-:W-:Y:S01]  /*2460*/  @!P1 FMUL R15, R15, 16777216 ;  /* 0x4b8000000f0f9820 */ /* 0x000fe20000400000 */
[----:B------:R-:W-:Y:S01]  /*2470*/  FSETP.GEU.AND P5, PT, |R113|, 1.175494350822287508e-38, PT ;  /* 0x008000007100780b */ /* 0x000fe20003fae200 */
[----:B------:R-:W-:Y:S01]  /*2480*/  @!P1 FMUL R36, R36, 16777216 ;  /* 0x4b80000024249820 */ /* 0x000fe20000400000 */
[----:B------:R-:W-:Y:S01]  /*2490*/  I2FP.F32.S32 R7, R10 ;  /* 0x0000000a00077245 */ /* 0x000fe20000201400 */
[----:B------:R-:W-:Y:S01]  /*24a0*/  @!P1 FMUL R17, R17, 16777216 ;  /* 0x4b80000011119820 */ /* 0x000fe20000400000 */
[----:B------:R-:W-:Y:S01]  /*24b0*/  @!P1 FMUL R19, R19, 16777216 ;  /* 0x4b80000013139820 */ /* 0x000fe20000400000 */
[----:B------:R-:W-:Y:S01]  /*24c0*/  IMAD.MOV.U32 R39, RZ, RZ, R28 ;  /* 0x000000ffff277224 */ /* 0x000fe200078e001c */
[C---:B------:R-:W-:Y:S01]  /*24d0*/  FSETP.GEU.AND P1, PT, R112.reuse, 1.175494350822287508e-38, PT ;  /* 0x008000007000780b */ /* 0x040fe20003f2e000 */
[----:B------:R-:W-:Y:S01]  /*24e0*/  FFMA.FTZ R8, R7, 1.1920928955078125e-07, R8 ;  /* 0x3400000007087823 */ /* 0x000fe20000010008 */
[----:B------:R-:W-:Y:S01]  /*24f0*/  FMUL R7, R112, 8388608 ;  /* 0x4b00000070077820 */ /* 0x000fe20000400000 */
[----:B------:R-:W-:-:S02]  /*2500*/  IMAD.MOV.U32 R24, RZ, RZ, R31 ;  /* 0x000000ffff187224 */ /* 0x000fc400078e001f */
[C---:B------:R-:W-:Y:S01]  /*2510*/  FMUL R27, R2.reuse, R27 ;  /* 0x0000001b021b7220 */ /* 0x040fe20000400000 */
[C---:B------:R-:W-:Y:S01]  /*2520*/  FMUL R28, R2.reuse, R38 ;  /* 0x00000026021c7220 */ /* 0x040fe20000400000 */
[----:B------:R-:W-:Y:S01]  /*2530*/  FMUL R31, R2, R26 ;  /* 0x0000001a021f7220 */ /* 0x000fe20000400000 */
[C---:B------:R-:W-:Y:S01]  /*2540*/  FMUL R2, R113.reuse, 8388608 ;  /* 0x4b00000071027820 */ /* 0x040fe20000400000 */
[----:B------:R-:W-:Y:S01]  /*2550*/  FSETP.GEU.AND P4, PT, R113, 1.175494350822287508e-38, PT ;  /* 0x008000007100780b */ /* 0x000fe20003f8e000 */
[----:B------:R-:W-:Y:S01]  /*2560*/  VIADD R11, R4, 0xc0cafb0d ;  /* 0xc0cafb0d040b7836 */ /* 0x000fe20000000000 */
[----:B------:R-:W-:Y:S01]  /*2570*/  FSEL R7, R7, R112, !P1 ;  /* 0x0000007007077208 */ /* 0x000fe20004800000 */
[----:B------:R-:W-:Y:S01]  /*2580*/  @P0 FMUL R112, R112, 0.25 ;  /* 0x3e80000070700820 */ /* 0x000fe20000400000 */
[----:B------:R-:W-:Y:S01]  /*2590*/  FSEL R2, R2, R113, !P4 ;  /* 0x0000007102027208 */ /* 0x000fe20006000000 */
[----:B------:R-:W-:Y:S01]  /*25a0*/  @P6 FMUL R113, R113, 0.25 ;  /* 0x3e80000071716820 */ /* 0x000fe20000400000 */
[----:B------:R-:W1:Y:S01]  /*25b0*/  MUFU.RCP R14, R114 ;  /* 0x00000072000e7308 */ /* 0x000e620000001000 */
[----:B------:R-:W-:Y:S01]  /*25c0*/  @!P3 FMUL R112, R112, 16777216 ;  /* 0x4b8000007070b820 */ /* 0x000fe20000400000 */
[----:B------:R-:W-:Y:S01]  /*25d0*/  LOP3.LUT R13, R11, 0xff800000, RZ, 0xc0, !PT ;  /* 0xff8000000b0d7812 */ /* 0x000fe200078ec0ff */
[----:B------:R-:W-:Y:S01]  /*25e0*/  @!P5 FMUL R113, R113, 16777216 ;  /* 0x4b8000007171d820 */ /* 0x000fe20000400000 */
[----:B------:R-:W-:Y:S01]  /*25f0*/  MOV R37, R29 ;  /* 0x0000001d00257202 */ /* 0x000fe20000000f00 */
[----:B------:R-:W-:Y:S01]  /*2600*/  IMAD.MOV.U32 R21, RZ, RZ, R33 ;  /* 0x000000ffff157224 */ /* 0x000fe200078e0021 */
[----:B------:R-:W-:Y:S01]  /*2610*/  I2FP.F32.S32 R12, R13 ;  /* 0x0000000d000c7245 */ /* 0x000fe20000201400 */
[----:B------:R-:W-:Y:S01]  /*2620*/  IMAD.MOV.U32 R16, RZ, RZ, R30 ;  /* 0x000000ffff107224 */ /* 0x000fe200078e001e */
[----:B------:R-:W2:Y:S01]  /*2630*/  MUFU.RCP R18, R112 ;  /* 0x0000007000127308 */ /* 0x000ea20000001000 */
[----:B------:R-:W-:-:S02]  /*2640*/  IMAD.MOV.U32 R20, RZ, RZ, R34 ;  /* 0x000000ffff147224 */ /* 0x000fc400078e0022 */
[----:B------:R-:W-:Y:S01]  /*2650*/  @P0 FMUL R21, R21, 0.25 ;  /* 0x3e80000015150820 */ /* 0x000fe20000400000 */
[----:B------:R-:W-:Y:S01]  /*2660*/  @P0 FMUL R37, R37, 0.25 ;  /* 0x3e80000025250820 */ /* 0x000fe20000400000 */
[----:B------:R-:W-:Y:S01]  /*2670*/  FFMA.FTZ R9, R12, 1.1920928955078125e-07, R9 ;  /* 0x340000000c097823 */ /* 0x000fe20000010009 */
[----:B------:R-:W-:Y:S01]  /*2680*/  BAR.SYNC.DEFER_BLOCKING 0x0 ;  /* 0x0000000000007b1d */ /* 0x000fe20000010000 */
[----:B------:R-:W-:Y:S01]  /*2690*/  @P6 FMUL R35, R35, 0.25 ;  /* 0x3e80000023236820 */ /* 0x000fe20000400000 */
[----:B------:R-:W-:Y:S01]  /*26a0*/  @P6 FMUL R20, R20, 0.25 ;  /* 0x3e80000014146820 */ /* 0x000fe20000400000 */
[----:B------:R-:W-:Y:S01]  /*26b0*/  @P6 FMUL R24, R24, 0.25 ;  /* 0x3e80000018186820 */ /* 0x000fe20000400000 */
[----:B------:R-:W-:Y:S01]  /*26c0*/  @P6 FMUL R16, R16, 0.25 ;  /* 0x3e80000010106820 */ /* 0x000fe20000400000 */
[----:B------:R-:W-:Y:S01]  /*26d0*/  VIADD R12, R7, 0xc0cafb0d ;  /* 0xc0cafb0d070c7836 */ /* 0x000fe20000000000 */
[----:B------:R-:W3:Y:S01]  /*26e0*/  MUFU.RCP R11, R113 ;  /* 0x00000071000b7308 */ /* 0x000ee20000001000 */
[----:B------:R-:W-:Y:S01]  /*26f0*/  @!P3 FMUL R21, R21, 16777216 ;  /* 0x4b8000001515b820 */ /* 0x000fe20000400000 */
[----:B------:R-:W-:Y:S01]  /*2700*/  @!P3 FMUL R37, R37, 16777216 ;  /* 0x4b8000002525b820 */ /* 0x000fe20000400000 */
[C---:B-1----:R-:W-:Y:S01]  /*2710*/  FMUL R29, R14.reuse, R15 ;  /* 0x0000000f0e1d7220 */ /* 0x042fe20000400000 */
[C---:B------:R-:W-:Y:S01]  /*2720*/  FMUL R30, R14.reuse, R36 ;  /* 0x000000240e1e7220 */ /* 0x040fe20000400000 */
[C---:B------:R-:W-:Y:S01]  /*2730*/  FMUL R34, R14.reuse, R17 ;  /* 0x000000110e227220 */ /* 0x040fe20000400000 */
[----:B------:R-:W-:Y:S01]  /*2740*/  FMUL R33, R14, R19 ;  /* 0x000000130e217220 */ /* 0x000fe20000400000 */
[----:B------:R-:W-:Y:S01]  /*2750*/  @!P5 FMUL R35, R35, 16777216 ;  /* 0x4b8000002323d820 */ /* 0x000fe20000400000 */
[----:B------:R-:W-:Y:S01]  /*2760*/  @!P5 FMUL R20, R20, 16777216 ;  /* 0x4b8000001414d820 */ /* 0x000fe20000400000 */
[----:B------:R-:W-:Y:S01]  /*2770*/  @!P5 FMUL R24, R24, 16777216 ;  /* 0x4b8000001818d820 */ /* 0x000fe20000400000 */
[----:B------:R-:W-:Y:S01]  /*2780*/  @!P5 FMUL R16, R16, 16777216 ;  /* 0x4b8000001010d820 */ /* 0x000fe20000400000 */
[----:B------:R-:W-:Y:S01]  /*2790*/  IADD3 R14, PT, PT, R2, -0x3f3504f3, RZ ;  /* 0xc0cafb0d020e7810 */ /* 0x000fe20007ffe0ff */
[----:B--2---:R-:W-:Y:S01]  /*27a0*/  FMUL R21, R18, R21 ;  /* 0x0000001512157220 */ /* 0x004fe20000400000 */
[----:B------:R-:W-:Y:S01]  /*27b0*/  LOP3.LUT R12, R12, 0xff800000, RZ, 0xc0, !PT ;  /* 0xff8000000c0c7812 */ /* 0x000fe200078ec0ff */
[----:B------:R-:W-:Y:S01]  /*27c0*/  FMUL R26, R18, R37 ;  /* 0x00000025121a7220 */ /* 0x000fe20000400000 */
[----:B------:R-:W-:-:S02]  /*27d0*/  IMAD.IADD R10, R5, 0x1, -R10 ;  /* 0x00000001050a7824 */ /* 0x000fc400078e0a0a */
[----:B------:R-:W-:Y:S01]  /*27e0*/  @P0 FMUL R25, R25, 0.25 ;  /* 0x3e80000019190820 */ /* 0x000fe20000400000 */
[C---:B---3--:R-:W-:Y:S01]  /*27f0*/  FMUL R19, R11.reuse, R35 ;  /* 0x000000230b137220 */ /* 0x048fe20000400000 */
[C---:B------:R-:W-:Y:S01]  /*2800*/  FMUL R20, R11.reuse, R20 ;  /* 0x000000140b147220 */ /* 0x040fe20000400000 */
[C---:B------:R-:W-:Y:S01]  /*2810*/  FMUL R24, R11.reuse, R24 ;  /* 0x000000180b187220 */ /* 0x040fe20000400000 */
[----:B------:R-:W-:Y:S01]  /*2820*/  FMUL R23, R11, R16 ;  /* 0x000000100b177220 */ /* 0x000fe20000400000 */
[----:B------:R-:W-:Y:S01]  /*2830*/  LOP3.LUT R17, R14, 0xff800000, RZ, 0xc0, !PT ;  /* 0xff8000000e117812 */ /* 0x000fe200078ec0ff */
[----:B------:R-:W-:Y:S01]  /*2840*/  @P0 FMUL R39, R39, 0.25 ;  /* 0x3e80000027270820 */ /* 0x000fe20000400000 */
[----:B------:R-:W-:Y:S01]  /*2850*/  FSEL R11, RZ, -23, P1 ;  /* 0xc1b80000ff0b7808 */ /* 0x000fe20000800000 */
[----:B------:R-:W-:Y:S01]  /*2860*/  FADD R10, R10, -1 ;  /* 0xbf8000000a0a7421 */ /* 0x000fe20000000000 */
[----:B------:R-:W-:Y:S01]  /*2870*/  I2FP.F32.S32 R14, R12 ;  /* 0x0000000c000e7245 */ /* 0x000fe20000201400 */
[----:B------:R-:W-:Y:S01]  /*2880*/  @!P3 FMUL R25, R25, 16777216 ;  /* 0x4b8000001919b820 */ /* 0x000fe20000400000 */
[----:B------:R-:W-:Y:S01]  /*2890*/  F2FP.F16.F32.PACK_AB R21, R21, R26 ;  /* 0x0000001a1515723e */ /* 0x000fe200000000ff */
[----:B------:R-:W-:Y:S01]  /*28a0*/  IMAD.MOV.U32 R26, RZ, RZ, 0x3dc6b27f ;  /* 0x3dc6b27fff1a7424 */ /* 0x000fe200078e00ff */
[----:B------:R-:W-:Y:S01]  /*28b0*/  UMOV UR4, 0x400 ;  /* 0x0000040000047882 */ /* 0x000fe20000000000 */
[----:B------:R-:W-:Y:S01]  /*28c0*/  FSEL R15, RZ, -23, P4 ;  /* 0xc1b80000ff0f7808 */ /* 0x000fe20002000000 */
[----:B------:R-:W-:Y:S01]  /*28d0*/  @!P3 FMUL R39, R39, 16777216 ;  /* 0x4b8000002727b820 */ /* 0x000fe20000400000 */
[----:B------:R-:W-:Y:S01]  /*28e0*/  I2FP.F32.S32 R16, R17 ;  /* 0x0000001100107245 */ /* 0x000fe20000201400 */
[----:B------:R-:W-:Y:S01]  /*28f0*/  FFMA.FTZ R14, R14, 1.1920928955078125e-07, R11 ;  /* 0x340000000e0e7823 */ /* 0x000fe2000001000b */
[----:B0-----:R-:W-:Y:S01]  /*2900*/  ULEA UR6, UR5, UR4, 0x18 ;  /* 0x0000000405067291 */ /* 0x001fe2000f8ec0ff */
[----:B------:R-:W-:Y:S01]  /*2910*/  LOP3.LUT R41, R41, 0x1c, R0, 0xf8, !PT ;  /* 0x0000001c29297812 */ /* 0x000fe200078ef800 */
[----:B------:R-:W-:Y:S01]  /*2920*/  FFMA.FTZ R11, R10, R26, -0.16845393180847167969 ;  /* 0xbe2c7f300a0b7423 */ /* 0x000fe2000001001a */
[C---:B------:R-:W-:Y:S01]  /*2930*/  FMUL R22, R18.reuse, R25 ;  /* 0x0000001912167220 */ /* 0x040fe20000400000 */
[----:B------:R-:W-:Y:S01]  /*2940*/  FMUL R25, R18, R39 ;  /* 0x0000002712197220 */ /* 0x000fe20000400000 */
[----:B------:R-:W-:Y:S01]  /*2950*/  IADD3 R13, PT, PT, R4, -R13, RZ ;  /* 0x8000000d040d7210 */ /* 0x000fe20007ffe0ff */
[----:B------:R-:W-:Y:S01]  /*2960*/  FFMA.FTZ R18, R16, 1.1920928955078125e-07, R15 ;  /* 0x3400000010127823 */ /* 0x000fe2000001000f */
[----:B------:R-:W-:Y:S01]  /*2970*/  F2FP.F16.F32.PACK_AB R30, R30, R33 ;  /* 0x000000211e1e723e */ /* 0x000fe200000000ff */
[----:B------:R-:W-:Y:S01]  /*2980*/  FFMA.FTZ R11, R10, R11, 0.1716887056827545166 ;  /* 0x3e2fcf2a0a0b7423 */ /* 0x000fe2000001000b */
[----:B------:R-:W-:Y:S01]  /*2990*/  F2FP.F16.F32.PACK_AB R29, R29, R34 ;  /* 0x000000221d1d723e */ /* 0x000fe200000000ff */
[----:B------:R-:W-:Y:S01]  /*29a0*/  IMAD.IADD R12, R7, 0x1, -R12 ;  /* 0x00000001070c7824 */ /* 0x000fe200078e0a0c */
[----:B------:R-:W-:Y:S01]  /*29b0*/  F2FP.F16.F32.PACK_AB R28, R28, R31 ;  /* 0x0000001f1c1c723e */ /* 0x000fe200000000ff */
[----:B------:R-:W-:Y:S01]  /*29c0*/  FADD R13, R13, -1 ;  /* 0xbf8000000d0d7421 */ /* 0x000fe20000000000 */
[----:B------:R-:W-:Y:S01]  /*29d0*/  F2FP.F16.F32.PACK_AB R27, R27, R32 ;  /* 0x000000201b1b723e */ /* 0x000fe200000000ff */
[----:B------:R-:W-:Y:S01]  /*29e0*/  STS [R41+UR6], R30 ;  /* 0x0000001e29007988 */ /* 0x000fe20008000806 */
[----:B------:R-:W-:Y:S01]  /*29f0*/  LOP3.LUT R15, R41, 0x20, RZ, 0x3c, !PT ;  /* 0x00000020290f7812 */ /* 0x000fe200078e3cff */
[----:B------:R-:W-:Y:S01]  /*2a00*/  FFMA.FTZ R11, R10, R11, -0.17900948226451873779 ;  /* 0xbe374e430a0b7423 */ /* 0x000fe2000001000b */
[----:B------:R-:W0:Y:S01]  /*2a10*/  LDC R32, c[0x0][0x3e8] ;  /* 0x0000fa00ff207b82 */ /* 0x000e220000000800 */
[----:B------:R-:W-:Y:S01]  /*2a20*/  STS [R41+UR6+0x80], R29 ;  /* 0x0000801d29007988 */ /* 0x000fe20008000806 */
[----:B------:R-:W-:Y:S01]  /*2a30*/  IMAD.IADD R17, R2, 0x1, -R17 ;  /* 0x0000000102117824 */ /* 0x000fe200078e0a11 */
[----:B------:R-:W-:Y:S01]  /*2a40*/  F2FP.F16.F32.PACK_AB R22, R22, R25 ;  /* 0x000000191616723e */ /* 0x000fe200000000ff */
[----:B------:R-:W-:Y:S01]  /*2a50*/  FFMA.FTZ R11, R10, R11, 0.20512372255325317383 ;  /* 0x3e520bf40a0b7423 */ /* 0x000fe2000001000b */
[----:B------:R-:W-:Y:S01]  /*2a60*/  STS [R15+UR6+0x800], R28 ;  /* 0x0008001c0f007988 */ /* 0x000fe20008000806 */
[----:B------:R-:W-:Y:S01]  /*2a70*/  F2FP.F16.F32.PACK_AB R20, R20, R23 ;  /* 0x000000171414723e */ /* 0x000fe200000000ff */
[----:B------:R-:W-:Y:S01]  /*2a80*/  FADD R17, R17, -1 ;  /* 0xbf80000011117421 */ /* 0x000fe20000000000 */
[C---:B------:R-:W-:Y:S01]  /*2a90*/  LOP3.LUT R16, R41.reuse, 0x40, RZ, 0x3c, !PT ;  /* 0x0000004029107812 */ /* 0x040fe200078e3cff */
[----:B------:R1:W-:Y:S01]  /*2aa0*/  STS [R15+UR6+0x880], R27 ;  /* 0x0008801b0f007988 */ /* 0x0003e20008000806 */
[----:B------:R-:W-:Y:S01]  /*2ab0*/  LOP3.LUT R23, R41, 0x60, RZ, 0x3c, !PT ;  /* 0x0000006029177812 */ /* 0x000fe200078e3cff */
[C---:B------:R-:W-:Y:S01]  /*2ac0*/  FFMA.FTZ R11, R10.reuse, R11, -0.24046532809734344482 ;  /* 0xbe763c8b0a0b7423 */ /* 0x040fe2000001000b */
[----:B------:R-:W-:Y:S01]  /*2ad0*/  F2FP.F16.F32.PACK_AB R24, R19, R24 ;  /* 0x000000181318723e */ /* 0x000fe200000000ff */
[----:B------:R-:W-:Y:S01]  /*2ae0*/  STS [R16+UR6+0x1000], R22 ;  /* 0x0010001610007988 */ /* 0x000fe20008000806 */
[----:B------:R-:W-:Y:S01]  /*2af0*/  SHF.R.U32.HI R19, RZ, 0x5, R0 ;  /* 0x00000005ff137819 */ /* 0x000fe20000011600 */
[----:B------:R-:W-:Y:S01]  /*2b00*/  FFMA.FTZ R11, R10, R11, 0.28857114911079406738 ;  /* 0x3e93bf990a0b7423 */ /* 0x000fe2000001000b */
[----:B------:R-:W-:Y:S01]  /*2b10*/  ISETP.GE.U32.AND P0, PT, R5, 0x7f800000, PT ;  /* 0x7f8000000500780c */ /* 0x000fe20003f06070 */
[----:B------:R2:W-:Y:S01]  /*2b20*/  STS [R16+UR6+0x1080], R21 ;  /* 0x0010801510007988 */ /* 0x0005e20008000806 */
[----:B------:R-:W-:Y:S01]  /*2b30*/  SGXT.U32 R19, R19, 0x3 ;  /* 0x000000031313781a */ /* 0x000fe20000000000 */
[----:B-1----:R-:W-:Y:S01]  /*2b40*/  FADD R15, R12, -1 ;  /* 0xbf8000000c0f7421 */ /* 0x002fe20000000000 */
[C---:B------:R-:W-:Y:S01]  /*2b50*/  FFMA.FTZ R12, R13.reuse, R26, -0.16845393180847167969 ;  /* 0xbe2c7f300d0c7423 */ /* 0x040fe2000001001a */
[----:B------:R1:W-:Y:S01]  /*2b60*/  STS [R23+UR6+0x1800], R20 ;  /* 0x0018001417007988 */ /* 0x0003e20008000806 */
[----:B------:R-:W-:Y:S01]  /*2b70*/  FFMA.FTZ R11, R10, R11, -0.36067417263984680176 ;  /* 0xbeb8aa490a0b7423 */ /* 0x000fe2000001000b */
[----:B------:R-:W3:Y:S01]  /*2b80*/  LDCU.64 UR4, c[0x0][0x3e0] ;  /* 0x00007c00ff0477ac */ /* 0x000ee20008000a00 */
[----:B------:R-:W-:Y:S01]  /*2b90*/  FFMA.FTZ R12, R13, R12, 0.1716887056827545166 ;  /* 0x3e2fcf2a0d0c7423 */ /* 0x000fe2000001000c */
[----:B0-----:R-:W-:-:S02]  /*2ba0*/  IMAD R19, R19, R32, RZ ;  /* 0x0000002013137224 */ /* 0x001fc400078e02ff */
[C---:B------:R-:W-:Y:S01]  /*2bb0*/  FFMA.FTZ R11, R10.reuse, R11, 0.48089820146560668945 ;  /* 0x3ef6384a0a0b7423 */ /* 0x040fe2000001000b */
[----:B--2---:R-:W-:Y:S01]  /*2bc0*/  FFMA.FTZ R16, R15, R26, -0.16845393180847167969 ;  /* 0xbe2c7f300f107423 */ /* 0x004fe2000001001a */
[----:B------:R-:W-:Y:S01]  /*2bd0*/  FFMA.FTZ R12, R13, R12, -0.17900948226451873779 ;  /* 0xbe374e430d0c7423 */ /* 0x000fe2000001000c */
[----:B------:R0:W-:Y:S01]  /*2be0*/  STS [R23+UR6+0x1880], R24 ;  /* 0x0018801817007988 */ /* 0x0001e20008000806 */
[C---:B------:R-:W-:Y:S01]  /*2bf0*/  FFMA.FTZ R11, R10.reuse, R11, -0.72134751081466674805 ;  /* 0xbf38aa3b0a0b7423 */ /* 0x040fe2000001000b */
[----:B-1----:R-:W-:Y:S01]  /*2c00*/  FFMA.FTZ R20, R17, R26, -0.16845393180847167969 ;  /* 0xbe2c7f3011147423 */ /* 0x002fe2000001001a */
[----:B------:R-:W-:Y:S01]  /*2c10*/  FFMA.FTZ R12, R13, R12, 0.20512372255325317383 ;  /* 0x3e520bf40d0c7423 */ /* 0x000fe2000001000c */
[----:B------:R-:W-:Y:S01]  /*2c20*/  FFMA.FTZ R16, R15, R16, 0.1716887056827545166 ;  /* 0x3e2fcf2a0f107423 */ /* 0x000fe20000010010 */
[----:B------:R-:W-:Y:S01]  /*2c30*/  FMUL R11, R10, R11 ;  /* 0x0000000b0a0b7220 */ /* 0x000fe20000400000 */
[----:B------:R-:W-:Y:S01]  /*2c40*/  FFMA.FTZ R20, R17, R20, 0.1716887056827545166 ;  /* 0x3e2fcf2a11147423 */ /* 0x000fe20000010014 */
[----:B------:R-:W-:Y:S01]  /*2c50*/  FFMA.FTZ R12, R13, R12, -0.24046532809734344482 ;  /* 0xbe763c8b0d0c7423 */ /* 0x000fe2000001000c */
[----:B------:R-:W-:Y:S01]  /*2c60*/  FFMA.FTZ R16, R15, R16, -0.17900948226451873779 ;  /* 0xbe374e430f107423 */ /* 0x000fe20000010010 */
[----:B------:R-:W-:Y:S01]  /*2c70*/  BAR.SYNC.DEFER_BLOCKING 0x0 ;  /* 0x0000000000007b1d */ /* 0x000fe20000010000 */
[----:B------:R-:W-:Y:S01]  /*2c80*/  FFMA.FTZ R20, R17, R20, -0.17900948226451873779 ;  /* 0xbe374e4311147423 */ /* 0x000fe20000010014 */
[----:B------:R-:W-:Y:S01]  /*2c90*/  FFMA.FTZ R12, R13, R12, 0.28857114911079406738 ;  /* 0x3e93bf990d0c7423 */ /* 0x000fe2000001000c */
[----:B------:R-:W-:Y:S01]  /*2ca0*/  FFMA.FTZ R16, R15, R16, 0.20512372255325317383 ;  /* 0x3e520bf40f107423 */ /* 0x000fe20000010010 */
[----:B------:R-:W-:Y:S01]  /*2cb0*/  LEA R21, R32, R19, 0x3 ;  /* 0x0000001320157211 */ /* 0x000fe200078e18ff */
[----:B------:R-:W-:Y:S01]  /*2cc0*/  FFMA.FTZ R20, R17, R20, 0.20512372255325317383 ;  /* 0x3e520bf411147423 */ /* 0x000fe20000010014 */
[----:B------:R-:W-:Y:S01]  /*2cd0*/  FFMA.FTZ R12, R13, R12, -0.36067417263984680176 ;  /* 0xbeb8aa490d0c7423 */ /* 0x000fe2000001000c */
[----:B------:R-:W-:Y:S01]  /*2ce0*/  FFMA.FTZ R16, R15, R16, -0.24046532809734344482 ;  /* 0xbe763c8b0f107423 */ /* 0x000fe20000010010 */
[C---:B------:R-:W-:Y:S01]  /*2cf0*/  FMUL R11, R10.reuse, R11 ;  /* 0x0000000b0a0b7220 */ /* 0x040fe20000400000 */
[----:B------:R-:W-:Y:S01]  /*2d00*/  FFMA.FTZ R20, R17, R20, -0.24046532809734344482 ;  /* 0xbe763c8b11147423 */ /* 0x000fe20000010014 */
[----:B------:R-:W-:Y:S01]  /*2d10*/  FFMA.FTZ R12, R13, R12, 0.48089820146560668945 ;  /* 0x3ef6384a0d0c7423 */ /* 0x000fe2000001000c */
[----:B------:R-:W-:Y:S01]  /*2d20*/  FFMA.FTZ R16, R15, R16, 0.28857114911079406738 ;  /* 0x3e93bf990f107423 */ /* 0x000fe20000010010 */
[----:B------:R-:W-:Y:S01]  /*2d30*/  FFMA.FTZ R11, R10, 1.4426950216293334961, R11 ;  /* 0x3fb8aa3b0a0b7823 */ /* 0x000fe2000001000b */
[----:B------:R-:W-:Y:S01]  /*2d40*/  FFMA.FTZ R20, R17, R20, 0.28857114911079406738 ;  /* 0x3e93bf9911147423 */ /* 0x000fe20000010014 */
[----:B------:R-:W-:Y:S01]  /*2d50*/  FFMA.FTZ R12, R13, R12, -0.72134751081466674805 ;  /* 0xbf38aa3b0d0c7423 */ /* 0x000fe2000001000c */
[----:B------:R-:W-:Y:S01]  /*2d60*/  IMAD R22, R32, 0x8, R21 ;  /* 0x0000000820167824 */ /* 0x000fe200078e0215 */
[----:B------:R-:W-:Y:S01]  /*2d70*/  ISETP.GE.U32.AND P6, PT, R4, 0x7f800000, PT ;  /* 0x7f8000000400780c */ /* 0x000fe20003fc6070 */
[----:B------:R-:W-:Y:S01]  /*2d80*/  FFMA.FTZ R20, R17, R20, -0.36067417263984680176 ;  /* 0xbeb8aa4911147423 */ /* 0x000fe20000010014 */
[----:B------:R-:W-:Y:S01]  /*2d90*/  FMUL R12, R13, R12 ;  /* 0x0000000c0d0c7220 */ /* 0x000fe20000400000 */
[----:B------:R-:W-:Y:S01]  /*2da0*/  FFMA.FTZ R16, R15, R16, -0.36067417263984680176 ;  /* 0xbeb8aa490f107423 */ /* 0x000fe20000010010 */
[----:B0-----:R-:W-:-:S02]  /*2db0*/  IMAD R23, R32, 0x8, R22 ;  /* 0x0000000820177824 */ /* 0x001fc400078e0216 */
[----:B------:R-:W-:Y:S01]  /*2dc0*/  FFMA.FTZ R20, R17, R20, 0.48089820146560668945 ;  /* 0x3ef6384a11147423 */ /* 0x000fe20000010014 */
[----:B------:R-:W-:Y:S01]  /*2dd0*/  FADD R36, R8, R11 ;  /* 0x0000000b08247221 */ /* 0x000fe20000000000 */
[----:B------:R-:W-:Y:S01]  /*2de0*/  FMUL R12, R13, R12 ;  /* 0x0000000c0d0c7220 */ /* 0x000fe20000400000 */
[----:B------:R-:W0:Y:S01]  /*2df0*/  LDC.64 R10, c[0x0][0x398] ;  /* 0x0000e600ff0a7b82 */ /* 0x000e220000000a00 */
[----:B------:R-:W-:Y:S01]  /*2e00*/  FFMA.FTZ R20, R17, R20, -0.72134751081466674805 ;  /* 0xbf38aa3b11147423 */ /* 0x000fe20000010014 */
[----:B------:R-:W-:Y:S01]  /*2e10*/  ISETP.GE.U32.AND P5, PT, R2, 0x7f800000, PT ;  /* 0x7f8000000200780c */ /* 0x000fe20003fa6070 */
[----:B------:R-:W-:Y:S01]  /*2e20*/  FFMA.FTZ R16, R15, R16, 0.48089820146560668945 ;  /* 0x3ef6384a0f107423 */ /* 0x000fe20000010010 */
[C---:B------:R-:W-:Y:S01]  /*2e30*/  LEA R24, R32.reuse, R23, 0x3 ;  /* 0x0000001720187211 */ /* 0x040fe200078e18ff */
[----:B------:R-:W-:Y:S01]  /*2e40*/  FMUL R20, R17, R20 ;  /* 0x0000001411147220 */ /* 0x000fe20000400000 */
[----:B------:R-:W-:Y:S01]  /*2e50*/  FFMA.FTZ R12, R13, 1.4426950216293334961, R12 ;  /* 0x3fb8aa3b0d0c7823 */ /* 0x000fe2000001000c */
[----:B------:R-:W-:Y:S01]  /*2e60*/  FFMA.FTZ R16, R15, R16, -0.72134751081466674805 ;  /* 0xbf38aa3b0f107423 */ /* 0x000fe20000010010 */
[----:B------:R-:W-:Y:S01]  /*2e70*/  ISETP.GE.U32.AND P4, PT, R7, 0x7f800000, PT ;  /* 0x7f8000000700780c */ /* 0x000fe20003f86070 */
[C---:B------:R-:W-:Y:S01]  /*2e80*/  IMAD R25, R32.reuse, 0x8, R24 ;  /* 0x0000000820197824 */ /* 0x040fe200078e0218 */
[----:B------:R-:W-:Y:S01]  /*2e90*/  @P0 MOV R8, 0x7f800000 ;  /* 0x7f80000000080802 */ /* 0x000fe20000000f00 */
[----:B------:R-:W-:Y:S01]  /*2ea0*/  FMUL R20, R17, R20 ;  /* 0x0000001411147220 */ /* 0x000fe20000400000 */
[----:B------:R-:W-:Y:S01]  /*2eb0*/  FADD R37, R9, R12 ;  /* 0x0000000c09257221 */ /* 0x000fe20000000000 */
[----:B------:R-:W-:Y:S01]  /*2ec0*/  FMUL R16, R15, R16 ;  /* 0x000000100f107220 */ /* 0x000fe20000400000 */
[----:B------:R-:W-:Y:S01]  /*2ed0*/  @P6 IMAD.MOV.U32 R9, RZ, RZ, 0x7f800000 ;  /* 0x7f800000ff096424 */ /* 0x000fe200078e00ff */
[----:B------:R-:W1:Y:S01]  /*2ee0*/  LDS R43, [R6+UR6] ;  /* 0x00000006062b7984 */ /* 0x000e620008000800 */
[----:B------:R-:W-:-:S02]  /*2ef0*/  IMAD R26, R32, 0x8, R25 ;  /* 0x00000008201a7824 */ /* 0x000fc400078e0219 */
[----:B------:R-:W-:Y:S01]  /*2f00*/  FFMA.FTZ R17, R17, 1.4426950216293334961, R20 ;  /* 0x3fb8aa3b11117823 */ /* 0x000fe20000010014 */
[C---:B------:R-:W-:Y:S01]  /*2f10*/  FSETP.NEU.AND P3, PT, R5.reuse, RZ, PT ;  /* 0x000000ff0500720b */ /* 0x040fe20003f6d000 */
[----:B------:R-:W2:Y:S01]  /*2f20*/  LDS R45, [R6+UR6+0x100] ;  /* 0x00010006062d7984 */ /* 0x000ea20008000800 */
[----:B------:R-:W-:Y:S01]  /*2f30*/  @P0 FFMA.FTZ R36, R5, R8, +INF ;  /* 0x7f80000005240423 */ /* 0x000fe20000010008 */
[C---:B------:R-:W-:Y:S01]  /*2f40*/  FMUL R16, R15.reuse, R16 ;  /* 0x000000100f107220 */ /* 0x040fe20000400000 */
[C---:B------:R-:W-:Y:S01]  /*2f50*/  FSETP.NEU.AND P1, PT, R4.reuse, RZ, PT ;  /* 0x000000ff0400720b */ /* 0x040fe20003f2d000 */
[----:B------:R-:W4:Y:S01]  /*2f60*/  LDS R47, [R6+UR6+0x200] ;  /* 0x00020006062f7984 */ /* 0x000f220008000800 */
[----:B------:R-:W-:Y:S01]  /*2f70*/  @P6 FFMA.FTZ R37, R4, R9, +INF ;  /* 0x7f80000004256423 */ /* 0x000fe20000010009 */
[----:B---3--:R-:W-:Y:S01]  /*2f80*/  UIMAD UR4, UR7, UR4, URZ ;  /* 0x00000004070472a4 */ /* 0x008fe2000f8e02ff */
[----:B------:R-:W-:Y:S01]  /*2f90*/  @P5 IMAD.MOV.U32 R5, RZ, RZ, 0x7f800000 ;  /* 0x7f800000ff055424 */ /* 0x000fe200078e00ff */
[----:B------:R-:W3:Y:S01]  /*2fa0*/  LDS R49, [R6+UR6+0x300] ;  /* 0x0003000606317984 */ /* 0x000ee20008000800 */
[----:B------:R-:W-:Y:S01]  /*2fb0*/  IMAD R4, R74, UR5, RZ ;  /* 0x000000054a047c24 */ /* 0x000fe2000f8e02ff */
[----:B------:R-:W-:Y:S01]  /*2fc0*/  LEA R27, R32, R26, 0x3 ;  /* 0x0000001a201b7211 */ /* 0x000fe200078e18ff */
[----:B------:R-:W-:Y:S01]  /*2fd0*/  FADD R39, R18, R17 ;  /* 0x0000001112277221 */ /* 0x000fe20000000000 */
[----:B------:R-:W5:Y:S01]  /*2fe0*/  LDS R51, [R6+UR6+0x400] ;  /* 0x0004000606337984 */ /* 0x000f620008000800 */
[----:B------:R-:W-:Y:S01]  /*2ff0*/  FFMA.FTZ R15, R15, 1.4426950216293334961, R16 ;  /* 0x3fb8aa3b0f0f7823 */ /* 0x000fe20000010010 */
[----:B------:R-:W-:Y:S01]  /*3000*/  @P5 FFMA.FTZ R39, R2, R5, +INF ;  /* 0x7f80000002275423 */ /* 0x000fe20000010005 */
[----:B------:R-:W-:Y:S01]  /*3010*/  USHF.L.U32 UR8, UR4, 0x1, URZ ;  /* 0x0000000104087899 */ /* 0x000fe200080006ff */
[----:B------:R-:W3:Y:S01]  /*3020*/  LDS R53, [R6+UR6+0x500] ;  /* 0x0005000606357984 */ /* 0x000ee20008000800 */
[----:B------:R-:W-:-:S02]  /*3030*/  @P4 IMAD.MOV.U32 R8, RZ, RZ, 0x7f800000 ;  /* 0x7f800000ff084424 */ /* 0x000fc400078e00ff */
[----:B------:R-:W-:Y:S01]  /*3040*/  FADD R38, R14, R15 ;  /* 0x0000000f0e267221 */ /* 0x000fe20000000000 */
[----:B------:R-:W-:Y:S01]  /*3050*/  IMAD.SHL.U32 R5, R4, 0x2, RZ ;  /* 0x0000000204057824 */ /* 0x000fe200078e00ff */
[----:B------:R-:W5:Y:S01]  /*3060*/  LDS R55, [R6+UR6+0x600] ;  /* 0x0006000606377984 */ /* 0x000f620008000800 */
[----:B------:R-:W-:Y:S01]  /*3070*/  IMAD R28, R32, 0x8, R27 ;  /* 0x00000008201c7824 */ /* 0x000fe200078e021b */
[----:B------:R-:W-:Y:S01]  /*3080*/  UIMAD.WIDE UR4, UR4, 0x2, URZ ;  /* 0x00000002040478a5 */ /* 0x000fe2000f8e02ff */
[----:B------:R-:W-:Y:S01]  /*3090*/  @P4 FFMA.FTZ R38, R7, R8, +INF ;  /* 0x7f80000007264423 */ /* 0x000fe20000010008 */
[----:B------:R-:W5:Y:S01]  /*30a0*/  LDS R57, [R6+UR6+0x700] ;  /* 0x0007000606397984 */ /* 0x000f620008000800 */
[----:B------:R-:W-:Y:S01]  /*30b0*/  IMAD.HI R4, R4, 0x2, RZ ;  /* 0x0000000204047827 */ /* 0x000fe200078e02ff */
[----:B0-----:R-:W-:Y:S02]  /*30c0*/  IADD3 R34, P4, P5, R5, UR8, R10 ;  /* 0x0000000805227c10 */ /* 0x001fe4000fd9e00a */
[----:B------:R-:W-:Y:S01]  /*30d0*/  FSETP.NEU.AND P0, PT, R7, RZ, PT ;  /* 0x000000ff0700720b */ /* 0x000fe20003f0d000 */
[----:B------:R-:W-:Y:S01]  /*30e0*/  IMAD R29, R32, 0x8, R28 ;  /* 0x00000008201d7824 */ /* 0x000fe200078e021c */
[----:B------:R-:W-:-:S02]  /*30f0*/  IADD3.X R44, PT, PT, R4, UR5, R11, P4, P5 ;  /* 0x00000005042c7c10 */ /* 0x000fc4000a7ea40b */
[-C--:B------:R-:W-:Y:S01]  /*3100*/  LEA R4, P4, R19, R34.reuse, 0x1 ;  /* 0x0000002213047211 */ /* 0x080fe200078808ff */
[----:B------:R-:W-:Y:S01]  /*3110*/  IMAD R30, R32, 0x8, R29 ;  /* 0x00000008201e7824 */ /* 0x000fe200078e021d */
[-C--:B------:R-:W-:Y:S01]  /*3120*/  LEA R8, P6, R21, R34.reuse, 0x1 ;  /* 0x0000002215087211 */ /* 0x080fe200078c08ff */
[----:B------:R-:W0:Y:S01]  /*3130*/  LDCU UR4, c[0x0][0x3ec] ;  /* 0x00007d80ff0477ac */ /* 0x000e220008000800 */
[----:B------:R-:W-:Y:S02]  /*3140*/  LEA R10, P5, R22, R34, 0x1 ;  /* 0x00000022160a7211 */ /* 0x000fe400078a08ff */
[-C--:B------:R-:W-:Y:S02]  /*3150*/  LEA.HI.X.SX32 R5, R19, R44.reuse, 0x1, P4 ;  /* 0x0000002c13057211 */ /* 0x080fe400020f0eff */
[----:B------:R-:W-:Y:S02]  /*3160*/  LEA.HI.X.SX32 R9, R21, R44, 0x1, P6 ;  /* 0x0000002c15097211 */ /* 0x000fe400030f0eff */
[-C--:B------:R-:W-:Y:S01]  /*3170*/  LEA R12, P4, R23, R34.reuse, 0x1 ;  /* 0x00000022170c7211 */ /* 0x080fe200078808ff */
[----:B-1----:R1:W-:Y:S01]  /*3180*/  STG.E.U16 desc[UR10][R4.64], R43 ;  /* 0x0000002b04007986 */ /* 0x0023e2000c10150a */
[----:B------:R-:W-:-:S02]  /*3190*/  LEA R14, P6, R24, R34, 0x1 ;  /* 0x00000022180e7211 */ /* 0x000fc400078c08ff */
[----:B------:R-:W-:Y:S01]  /*31a0*/  LEA R31, R32, R30, 0x3 ;  /* 0x0000001e201f7211 */ /* 0x000fe200078e18ff */
[----:B--2---:R-:W-:Y:S01]  /*31b0*/  STG.E.U16 desc[UR10][R8.64], R45 ;  /* 0x0000002d08007986 */ /* 0x004fe2000c10150a */
[----:B------:R-:W-:Y:S02]  /*31c0*/  LEA.HI.X.SX32 R11, R22, R44, 0x1, P5 ;  /* 0x0000002c160b7211 */ /* 0x000fe400028f0eff */
[----:B------:R-:W-:Y:S02]  /*31d0*/  LEA R16, P5, R25, R34, 0x1 ;  /* 0x0000002219107211 */ /* 0x000fe400078a08ff */
[-C--:B------:R-:W-:Y:S01]  /*31e0*/  LEA.HI.X.SX32 R13, R23, R44.reuse, 0x1, P4 ;  /* 0x0000002c170d7211 */ /* 0x080fe200020f0eff */
[----:B----4-:R2:W-:Y:S01]  /*31f0*/  STG.E.U16 desc[UR10][R10.64], R47 ;  /* 0x0000002f0a007986 */ /* 0x0105e2000c10150a */
[----:B------:R-:W-:Y:S01]  /*3200*/  LEA.HI.X.SX32 R15, R24, R44, 0x1, P6 ;  /* 0x0000002c180f7211 */ /* 0x000fe200030f0eff */
[----:B-1----:R-:W1:Y:S01]  /*3210*/  LDC.64 R4, c[0x0][0x3a0] ;  /* 0x0000e800ff047b82 */ /* 0x002e620000000a00 */
[----:B------:R-:W-:Y:S01]  /*3220*/  LEA R33, R32, R31, 0x3 ;  /* 0x0000001f20217211 */ /* 0x000fe200078e18ff */
[----:B---3--:R3:W-:Y:S01]  /*3230*/  STG.E.U16 desc[UR10][R12.64], R49 ;  /* 0x000000310c007986 */ /* 0x0087e2000c10150a */
[-C--:B------:R-:W-:Y:S01]  /*3240*/  LEA R18, P4, R26, R34.reuse, 0x1 ;  /* 0x000000221a127211 */ /* 0x080fe200078808ff */
[----:B0-----:R-:W-:Y:S01]  /*3250*/  UIMAD UR4, UR7, UR4, URZ ;  /* 0x00000004070472a4 */ /* 0x001fe2000f8e02ff */
[----:B------:R-:W-:Y:S01]  /*3260*/  LEA R20, P6, R27, R34, 0x1 ;  /* 0x000000221b147211 */ /* 0x000fe200078c08ff */
[----:B------:R-:W-:Y:S01]  /*3270*/  IMAD R35, R32, 0x8, R33 ;  /* 0x0000000820237824 */ /* 0x000fe200078e0221 */
[----:B------:R-:W-:Y:S01]  /*3280*/  LEA.HI.X.SX32 R17, R25, R44, 0x1, P5 ;  /* 0x0000002c19117211 */ /* 0x000fe200028f0eff */
[----:B-----5:R0:W-:Y:S01]  /*3290*/  STG.E.U16 desc[UR10][R14.64], R51 ;  /* 0x000000330e007986 */ /* 0x0201e2000c10150a */
[----:B------:R-:W-:Y:S01]  /*32a0*/  LEA R22, P5, R28, R34, 0x1 ;  /* 0x000000221c167211 */ /* 0x000fe200078a08ff */
[----:B------:R-:W-:Y:S01]  /*32b0*/  IMAD R40, R32, 0x8, R35 ;  /* 0x0000000820287824 */ /* 0x000fe200078e0223 */
[-C--:B------:R-:W-:Y:S01]  /*32c0*/  LEA.HI.X.SX32 R19, R26, R44.reuse, 0x1, P4 ;  /* 0x0000002c1a137211 */ /* 0x080fe200020f0eff */
[----:B------:R4:W-:Y:S01]  /*32d0*/  STG.E.U16 desc[UR10][R16.64], R53 ;  /* 0x0000003510007986 */ /* 0x0009e2000c10150a */
[----:B------:R-:W-:Y:S01]  /*32e0*/  LEA.HI.X.SX32 R21, R27, R44, 0x1, P6 ;  /* 0x0000002c1b157211 */ /* 0x000fe200030f0eff */
[----:B------:R-:W-:Y:S01]  /*32f0*/  IMAD R41, R32, 0x8, R40 ;  /* 0x0000000820297824 */ /* 0x000fe200078e0228 */
[----:B------:R-:W-:Y:S01]  /*3300*/  SHF.L.U32 R7, R0, 0x4, RZ ;  /* 0x0000000400077819 */ /* 0x000fe200000006ff */
[----:B------:R-:W-:Y:S01]  /*3310*/  STG.E.U16 desc[UR10][R18.64], R55 ;  /* 0x0000003712007986 */ /* 0x000fe2000c10150a */
[-C--:B------:R-:W-:Y:S01]  /*3320*/  LEA R26, P6, R30, R34.reuse, 0x1 ;  /* 0x000000221e1a7211 */ /* 0x080fe200078c08ff */
[----:B------:R-:W-:Y:S01]  /*3330*/  USHF.L.U32 UR7, UR4, 0x2, URZ ;  /* 0x0000000204077899 */ /* 0x000fe200080006ff */
[----:B------:R-:W-:Y:S01]  /*3340*/  LEA R24, P4, R29, R34, 0x1 ;  /* 0x000000221d187211 */ /* 0x000fe200078808ff */
[----:B------:R-:W-:Y:S01]  /*3350*/  STG.E.U16 desc[UR10][R20.64], R57 ;  /* 0x0000003914007986 */ /* 0x000fe2000c10150a */
[----:B------:R-:W-:Y:S01]  /*3360*/  LEA.HI.X.SX32 R23, R28, R44, 0x1, P5 ;  /* 0x0000002c1c177211 */ /* 0x000fe200028f0eff */
[----:B------:R-:W-:Y:S01]  /*3370*/  UIMAD.WIDE UR4, UR4, 0x4, URZ ;  /* 0x00000004040478a5 */ /* 0x000fe2000f8e02ff */
[----:B------:R-:W-:-:S02]  /*3380*/  LOP3.LUT R7, R7, 0x70, RZ, 0xc0, !PT ;  /* 0x0000007007077812 */ /* 0x000fc400078ec0ff */
[----:B------:R-:W-:Y:S02]  /*3390*/  LEA R28, P5, R31, R34, 0x1 ;  /* 0x000000221f1c7211 */ /* 0x000fe400078a08ff */
[----:B------:R-:W-:Y:S02]  /*33a0*/  LEA.HI.X.SX32 R27, R30, R44, 0x1, P6 ;  /* 0x0000002c1e1b7211 */ /* 0x000fe400030f0eff */
[----:B------:R-:W-:Y:S02]  /*33b0*/  LEA R30, P6, R35, R34, 0x1 ;  /* 0x00000022231e7211 */ /* 0x000fe400078c08ff */
[----:B------:R-:W-:Y:S02]  /*33c0*/  LEA.HI.X.SX32 R25, R29, R44, 0x1, P4 ;  /* 0x0000002c1d197211 */ /* 0x000fe400020f0eff */
[----:B------:R-:W-:Y:S02]  /*33d0*/  IADD3 R42, PT, PT, R7, UR6, RZ ;  /* 0x00000006072a7c10 */ /* 0x000fe4000fffe0ff */
[----:B------:R-:W-:-:S02]  /*33e0*/  LEA R6, P4, R33, R34, 0x1 ;  /* 0x0000002221067211 */ /* 0x000fc400078808ff */
[-C--:B------:R-:W-:Y:S02]  /*33f0*/  LEA.HI.X.SX32 R29, R31, R44.reuse, 0x1, P5 ;  /* 0x0000002c1f1d7211 */ /* 0x080fe400028f0eff */
[----:B------:R-:W-:Y:S02]  /*3400*/  LEA.HI.X.SX32 R31, R35, R44, 0x1, P6 ;  /* 0x0000002c231f7211 */ /* 0x000fe400030f0eff */
[----:B------:R-:W-:Y:S02]  /*3410*/  FSETP.NEU.AND P6, PT, R2, RZ, PT ;  /* 0x000000ff0200720b */ /* 0x000fe40003fcd000 */
[----:B--2---:R-:W-:Y:S02]  /*3420*/  PRMT R11, R43, 0x7632, R11 ;  /* 0x000076322b0b7816 */ /* 0x004fe4000000000b */
[----:B------:R-:W-:Y:S02]  /*3430*/  PRMT R2, R45, 0x7632, R2 ;  /* 0x000076322d027816 */ /* 0x000fe40000000002 */
[----:B------:R-:W-:Y:S01]  /*3440*/  LEA R32, P5, R40, R34, 0x1 ;  /* 0x0000002228207211 */ /* 0x000fe200078a08ff */
[----:B------:R-:W-:Y:S01]  /*3450*/  STG.E.U16 desc[UR10][R22.64], R11 ;  /* 0x0000000b16007986 */ /* 0x000fe2000c10150a */
[----:B------:R-:W-:-:S02]  /*3460*/  LEA.HI.X.SX32 R7, R33, R44, 0x1, P4 ;  /* 0x0000002c21077211 */ /* 0x000fc400020f0eff */
[----:B------:R-:W-:Y:S01]  /*3470*/  LEA.HI R42, R3, R42, RZ, 0x1f ;  /* 0x0000002a032a7211 */ /* 0x000fe200078ff8ff */
[----:B------:R-:W-:Y:S01]  /*3480*/  STG.E.U16 desc[UR10][R24.64], R2 ;  /* 0x0000000218007986 */ /* 0x000fe2000c10150a */
[----:B---3--:R-:W-:Y:S02]  /*3490*/  PRMT R13, R47, 0x7632, R13 ;  /* 0x000076322f0d7816 */ /* 0x008fe4000000000d */
[----:B------:R-:W-:Y:S02]  /*34a0*/  LEA R34, P4, R41, R34, 0x1 ;  /* 0x0000002229227211 */ /* 0x000fe400078808ff */
[----:B------:R-:W-:Y:S01]  /*34b0*/  PRMT R3, R49, 0x7632, R3 ;  /* 0x0000763231037816 */ /* 0x000fe20000000003 */
[----:B------:R-:W-:Y:S01]  /*34c0*/  STG.E.U16 desc[UR10][R26.64], R13 ;  /* 0x0000000d1a007986 */ /* 0x000fe2000c10150a */
[----:B0-----:R-:W-:Y:S02]  /*34d0*/  PRMT R51, R51, 0x7632, R51 ;  /* 0x0000763233337816 */ /* 0x001fe40000000033 */
[----:B------:R-:W-:Y:S01]  /*34e0*/  PRMT R15, R53, 0x7632, R15 ;  /* 0x00007632350f7816 */ /* 0x000fe2000000000f */
[----:B------:R0:W-:Y:S01]  /*34f0*/  STG.E.U16 desc[UR10][R28.64], R3 ;  /* 0x000000031c007986 */ /* 0x0001e2000c10150a */
[----:B------:R-:W-:-:S02]  /*3500*/  LEA.HI.X.SX32 R33, R40, R44, 0x1, P5 ;  /* 0x0000002c28217211 */ /* 0x000fc400028f0eff */
[----:B----4-:R-:W-:Y:S01]  /*3510*/  PRMT R16, R55, 0x7632, R16 ;  /* 0x0000763237107816 */ /* 0x010fe20000000010 */
[----:B------:R2:W-:Y:S01]  /*3520*/  STG.E.U16 desc[UR10][R6.64], R51 ;  /* 0x0000003306007986 */ /* 0x0005e2000c10150a */
[----:B------:R-:W-:Y:S02]  /*3530*/  LEA.HI.X.SX32 R35, R41, R44, 0x1, P4 ;  /* 0x0000002c29237211 */ /* 0x000fe400020f0eff */
[----:B------:R-:W-:Y:S01]  /*3540*/  PRMT R17, R57, 0x7632, R17 ;  /* 0x0000763239117816 */ /* 0x000fe20000000011 */
[----:B------:R2:W-:Y:S01]  /*3550*/  STG.E.U16 desc[UR10][R30.64], R15 ;  /* 0x0000000f1e007986 */ /* 0x0005e2000c10150a */
[----:B------:R-:W-:Y:S02]  /*3560*/  FSEL R36, R36, -INF , P3 ;  /* 0xff80000024247808 */ /* 0x000fe40001800000 */
[----:B------:R-:W-:Y:S01]  /*3570*/  FSEL R37, R37, -INF , P1 ;  /* 0xff80000025257808 */ /* 0x000fe20000800000 */
[----:B------:R2:W-:Y:S01]  /*3580*/  STG.E.U16 desc[UR10][R32.64], R16 ;  /* 0x0000001020007986 */ /* 0x0005e2000c10150a */
[----:B------:R-:W-:Y:S01]  /*3590*/  FSEL R38, R38, -INF , P0 ;  /* 0xff80000026267808 */ /* 0x000fe20000000000 */
[----:B------:R-:W-:Y:S01]  /*35a0*/  FFMA R36, R36, 0.69314718246459960938, R59 ;  /* 0x3f31721824247823 */ /* 0x000fe2000000003b */
[----:B------:R-:W-:Y:S01]  /*35b0*/  FSEL R39, R39, -INF , P6 ;  /* 0xff80000027277808 */ /* 0x000fe20003000000 */
[----:B------:R2:W-:Y:S01]  /*35c0*/  STG.E.U16 desc[UR10][R34.64], R17 ;  /* 0x0000001122007986 */ /* 0x0005e2000c10150a */
[----:B------:R-:W-:Y:S01]  /*35d0*/  LOP3.LUT R0, R0, 0x1c, RZ, 0xc0, !PT ;  /* 0x0000001c00007812 */ /* 0x000fe200078ec0ff */
[----:B------:R-:W-:Y:S01]  /*35e0*/  FFMA R37, R37, 0.69314718246459960938, R58 ;  /* 0x3f31721825257823 */ /* 0x000fe2000000003a */
[----:B------:R-:W-:Y:S01]  /*35f0*/  FFMA R38, R38, 0.69314718246459960938, R61 ;  /* 0x3f31721826267823 */ /* 0x000fe2000000003d */
[----:B------:R-:W-:Y:S01]  /*3600*/  FFMA R39, R39, 0.69314718246459960938, R60 ;  /* 0x3f31721827277823 */ /* 0x000fe2000000003c */
[----:B------:R-:W-:Y:S01]  /*3610*/  LEA R0, R0, UR6, 0x2 ;  /* 0x0000000600007c11 */ /* 0x000fe2000f8e10ff */
[----:B------:R-:W-:Y:S01]  /*3620*/  BAR.SYNC.DEFER_BLOCKING 0x0 ;  /* 0x0000000000007b1d */ /* 0x000fe20000010000 */
[----:B0-----:R-:W-:-:S02]  /*3630*/  IMAD.SHL.U32 R3, R74, 0x4, RZ ;  /* 0x000000044a037824 */ /* 0x001fc400078e00ff */
[----:B------:R-:W-:-:S03]  /*3640*/  IMAD.HI R74, R74, 0x4, RZ ;  /* 0x000000044a4a7827 */ /* 0x000fc600078e02ff */
[----:B-1----:R-:W-:-:S04]  /*3650*/  IADD3 R2, P0, P1, R3, UR7, R4 ;  /* 0x0000000703027c10 */ /* 0x002fc8000f91e004 */
[----:B------:R-:W-:Y:S01]  /*3660*/  IADD3.X R3, PT, PT, R74, UR5, R5, P0, P1 ;  /* 0x000000054a037c10 */ /* 0x000fe200087e2405 */
[----:B------:R2:W-:Y:S01]  /*3670*/  STS.128 [R0], R36 ;  /* 0x0000002400007388 */ /* 0x0005e20000000c00 */
[----:B------:R-:W-:Y:S06]  /*3680*/  BAR.SYNC.DEFER_BLOCKING 0x0 ;  /* 0x0000000000007b1d */ /* 0x000fec0000010000 */
[----:B------:R-:W-:Y:S05]  /*3690*/  @P2 EXIT ;  /* 0x000000000000294d */ /* 0x000fea0003800000 */
[----:B------:R-:W0:Y:S04]  /*36a0*/  LDS R5, [R42] ;  /* 0x000000002a057984 */ /* 0x000e280000000800 */
[----:B0-----:R-:W-:Y:S01]  /*36b0*/  STG.E desc[UR10][R2.64], R5 ;  /* 0x0000000502007986 */ /* 0x001fe2000c10190a */
[----:B------:R-:W-:Y:S05]  /*36c0*/  EXIT ;  /* 0x000000000000794d */ /* 0x000fea0003800000 */
.L_x_2:
[----:B------:R-:W-:-:S00]  /*36d0*/  BRA `(.L_x_2) ;  /* 0xfffffffc00fc7947 */ /* 0x000fc0000383ffff */
[----:B------:R-:W-:-:S00]  /*36e0*/  NOP ;  /* 0x0000000000007918 */ /* 0x000fc00000000000 */
        /* <DEDUP_REMOVED lines=9> */
.L_x_3:


//--------------------- .nv.global.init           --------------------------
	.section	.nv.global.init,"aw",@progbits
.nv.global.init:
	.type		_$_str,@object
	.size		_$_str,(.L_0 - _$_str)
_$_str:
        /*0000*/ 	.byte	0x5f, 0x5f, 0x43, 0x55, 0x44, 0x41, 0x5f, 0x46, 0x54, 0x5a, 0x00
.L_0:


//--------------------- .nv.shared.attn_fwd       --------------------------
	.section	.nv.shared.attn_fwd,"aw",@nobits
	.sectionflags	@""
	.align	16
	.zero		1024


//--------------------- .nv.shared.reserved.0     --------------------------
	.section	.nv.shared.reserved.0,"aw",@nobits
	.weak		__nv_reservedSMEM_offset_0_alias
	.size		__nv_reservedSMEM_offset_0_alias, 0, 64
	.other		__nv_reservedSMEM_offset_0_alias,@"STO_CUDA_RESERVED_SHARED STV_DEFAULT"
__nv_reservedSMEM_offset_0_alias:
	.zero		0
	.zero		64


//--------------------- .nv.constant0.attn_fwd    --------------------------
	.section	.nv.constant0.attn_fwd,"a",@progbits
	.sectionflags	@""
	.align	4
.nv.constant0.attn_fwd:
	.zero		1032


//--------------------- SYMBOLS --------------------------

	.type		.nv.reservedSmem.offset0,@object
	.size		.nv.reservedSmem.offset0,0x4
	.type		.nv.reservedSmem.cap,@object
	.size		.nv.reservedSmem.cap,0x4
